//
// Generated by NVIDIA NVVM Compiler
//
// Compiler Build ID: CL-36424714
// Cuda compilation tools, release 13.0, V13.0.88
// Based on NVVM 20.0.0
//

.version 9.0
.target sm_100
.address_size 64

	// .globl	_Z18calculate_distancePfS_S_iii

.visible .entry _Z18calculate_distancePfS_S_iii(
	.param .u64 .ptr .align 1 _Z18calculate_distancePfS_S_iii_param_0,
	.param .u64 .ptr .align 1 _Z18calculate_distancePfS_S_iii_param_1,
	.param .u64 .ptr .align 1 _Z18calculate_distancePfS_S_iii_param_2,
	.param .u32 _Z18calculate_distancePfS_S_iii_param_3,
	.param .u32 _Z18calculate_distancePfS_S_iii_param_4,
	.param .u32 _Z18calculate_distancePfS_S_iii_param_5
)
{
	.reg .pred 	%p<21>;
	.reg .b32 	%r<68>;
	.reg .b32 	%f<82>;
	.reg .b64 	%rd<48>;

	ld.param.u64 	%rd8, [_Z18calculate_distancePfS_S_iii_param_0];
	ld.param.u64 	%rd9, [_Z18calculate_distancePfS_S_iii_param_1];
	ld.param.u64 	%rd10, [_Z18calculate_distancePfS_S_iii_param_2];
	ld.param.u32 	%r34, [_Z18calculate_distancePfS_S_iii_param_3];
	ld.param.u32 	%r32, [_Z18calculate_distancePfS_S_iii_param_4];
	ld.param.u32 	%r33, [_Z18calculate_distancePfS_S_iii_param_5];
	cvta.to.global.u64 	%rd1, %rd9;
	cvta.to.global.u64 	%rd2, %rd8;
	cvta.to.global.u64 	%rd3, %rd10;
	mov.u32 	%r35, %ctaid.x;
	mov.u32 	%r36, %ntid.x;
	mov.u32 	%r37, %tid.x;
	mad.lo.s32 	%r1, %r35, %r36, %r37;
	setp.ge.s32 	%p1, %r1, %r34;
	setp.lt.s32 	%p2, %r32, 1;
	or.pred  	%p3, %p1, %p2;
	@%p3 bra 	$L__BB0_26;
	setp.lt.s32 	%p4, %r33, 1;
	mul.lo.s32 	%r2, %r33, %r1;
	mul.lo.s32 	%r3, %r32, %r1;
	@%p4 bra 	$L__BB0_15;
	and.b32  	%r4, %r33, 7;
	add.s32 	%r5, %r4, -1;
	and.b32  	%r6, %r33, 3;
	and.b32  	%r7, %r33, 2147483640;
	and.b32  	%r8, %r33, 1;
	neg.s32 	%r9, %r7;
	add.s64 	%rd4, %rd2, 16;
	mov.b32 	%r58, 0;
$L__BB0_3:
	setp.lt.u32 	%p13, %r33, 8;
	mul.lo.s32 	%r11, %r58, %r33;
	mov.f32 	%f81, 0f00000000;
	mov.b32 	%r62, 0;
	@%p13 bra 	$L__BB0_6;
	mul.wide.u32 	%rd19, %r11, 4;
	add.s64 	%rd20, %rd1, %rd19;
	add.s64 	%rd47, %rd20, 16;
	mov.f32 	%f81, 0f00000000;
	mov.u32 	%r59, %r2;
	mov.u32 	%r60, %r9;
$L__BB0_5:
	.pragma "nounroll";
	mul.wide.s32 	%rd21, %r59, 4;
	add.s64 	%rd22, %rd4, %rd21;
	ld.global.f32 	%f16, [%rd22+-16];
	ld.global.f32 	%f17, [%rd47+-16];
	sub.f32 	%f18, %f16, %f17;
	fma.rn.f32 	%f19, %f18, %f18, %f81;
	ld.global.f32 	%f20, [%rd22+-12];
	ld.global.f32 	%f21, [%rd47+-12];
	sub.f32 	%f22, %f20, %f21;
	fma.rn.f32 	%f23, %f22, %f22, %f19;
	ld.global.f32 	%f24, [%rd22+-8];
	ld.global.f32 	%f25, [%rd47+-8];
	sub.f32 	%f26, %f24, %f25;
	fma.rn.f32 	%f27, %f26, %f26, %f23;
	ld.global.f32 	%f28, [%rd22+-4];
	ld.global.f32 	%f29, [%rd47+-4];
	sub.f32 	%f30, %f28, %f29;
	fma.rn.f32 	%f31, %f30, %f30, %f27;
	ld.global.f32 	%f32, [%rd22];
	ld.global.f32 	%f33, [%rd47];
	sub.f32 	%f34, %f32, %f33;
	fma.rn.f32 	%f35, %f34, %f34, %f31;
	ld.global.f32 	%f36, [%rd22+4];
	ld.global.f32 	%f37, [%rd47+4];
	sub.f32 	%f38, %f36, %f37;
	fma.rn.f32 	%f39, %f38, %f38, %f35;
	ld.global.f32 	%f40, [%rd22+8];
	ld.global.f32 	%f41, [%rd47+8];
	sub.f32 	%f42, %f40, %f41;
	fma.rn.f32 	%f43, %f42, %f42, %f39;
	ld.global.f32 	%f44, [%rd22+12];
	ld.global.f32 	%f45, [%rd47+12];
	sub.f32 	%f46, %f44, %f45;
	fma.rn.f32 	%f81, %f46, %f46, %f43;
	add.s32 	%r60, %r60, 8;
	add.s32 	%r59, %r59, 8;
	add.s64 	%rd47, %rd47, 32;
	setp.ne.s32 	%p14, %r60, 0;
	mov.u32 	%r62, %r7;
	@%p14 bra 	$L__BB0_5;
$L__BB0_6:
	setp.eq.s32 	%p15, %r4, 0;
	@%p15 bra 	$L__BB0_14;
	setp.lt.u32 	%p16, %r5, 3;
	@%p16 bra 	$L__BB0_9;
	add.s32 	%r51, %r62, %r2;
	mul.wide.s32 	%rd23, %r51, 4;
	add.s64 	%rd24, %rd2, %rd23;
	ld.global.f32 	%f48, [%rd24];
	add.s32 	%r52, %r62, %r11;
	mul.wide.u32 	%rd25, %r52, 4;
	add.s64 	%rd26, %rd1, %rd25;
	ld.global.f32 	%f49, [%rd26];
	sub.f32 	%f50, %f48, %f49;
	fma.rn.f32 	%f51, %f50, %f50, %f81;
	ld.global.f32 	%f52, [%rd24+4];
	cvt.u64.u32 	%rd27, %r11;
	cvt.u64.u32 	%rd28, %r62;
	add.s64 	%rd29, %rd28, %rd27;
	shl.b64 	%rd30, %rd29, 2;
	add.s64 	%rd31, %rd1, %rd30;
	ld.global.f32 	%f53, [%rd31+4];
	sub.f32 	%f54, %f52, %f53;
	fma.rn.f32 	%f55, %f54, %f54, %f51;
	ld.global.f32 	%f56, [%rd24+8];
	ld.global.f32 	%f57, [%rd31+8];
	sub.f32 	%f58, %f56, %f57;
	fma.rn.f32 	%f59, %f58, %f58, %f55;
	ld.global.f32 	%f60, [%rd24+12];
	ld.global.f32 	%f61, [%rd31+12];
	sub.f32 	%f62, %f60, %f61;
	fma.rn.f32 	%f81, %f62, %f62, %f59;
	add.s32 	%r62, %r62, 4;
$L__BB0_9:
	setp.eq.s32 	%p17, %r6, 0;
	@%p17 bra 	$L__BB0_14;
	setp.eq.s32 	%p18, %r6, 1;
	@%p18 bra 	$L__BB0_12;
	add.s32 	%r53, %r62, %r2;
	mul.wide.s32 	%rd32, %r53, 4;
	add.s64 	%rd33, %rd2, %rd32;
	ld.global.f32 	%f64, [%rd33];
	add.s32 	%r54, %r62, %r11;
	mul.wide.u32 	%rd34, %r54, 4;
	add.s64 	%rd35, %rd1, %rd34;
	ld.global.f32 	%f65, [%rd35];
	sub.f32 	%f66, %f64, %f65;
	fma.rn.f32 	%f67, %f66, %f66, %f81;
	ld.global.f32 	%f68, [%rd33+4];
	cvt.u64.u32 	%rd36, %r11;
	cvt.u64.u32 	%rd37, %r62;
	add.s64 	%rd38, %rd37, %rd36;
	shl.b64 	%rd39, %rd38, 2;
	add.s64 	%rd40, %rd1, %rd39;
	ld.global.f32 	%f69, [%rd40+4];
	sub.f32 	%f70, %f68, %f69;
	fma.rn.f32 	%f81, %f70, %f70, %f67;
	add.s32 	%r62, %r62, 2;
$L__BB0_12:
	setp.eq.s32 	%p19, %r8, 0;
	@%p19 bra 	$L__BB0_14;
	add.s32 	%r55, %r62, %r2;
	mul.wide.s32 	%rd41, %r55, 4;
	add.s64 	%rd42, %rd2, %rd41;
	ld.global.f32 	%f71, [%rd42];
	add.s32 	%r56, %r62, %r11;
	mul.wide.u32 	%rd43, %r56, 4;
	add.s64 	%rd44, %rd1, %rd43;
	ld.global.f32 	%f72, [%rd44];
	sub.f32 	%f73, %f71, %f72;
	fma.rn.f32 	%f81, %f73, %f73, %f81;
$L__BB0_14:
	add.s32 	%r57, %r58, %r3;
	mul.wide.s32 	%rd45, %r57, 4;
	add.s64 	%rd46, %rd3, %rd45;
	st.global.f32 	[%rd46], %f81;
	add.s32 	%r58, %r58, 1;
	setp.eq.s32 	%p20, %r58, %r32;
	@%p20 bra 	$L__BB0_26;
	bra.uni 	$L__BB0_3;
$L__BB0_15:
	and.b32  	%r22, %r32, 7;
	setp.lt.u32 	%p5, %r32, 8;
	mov.b32 	%r66, 0;
	@%p5 bra 	$L__BB0_18;
	and.b32  	%r66, %r32, 2147483640;
	mov.b32 	%r64, 0;
$L__BB0_17:
	.pragma "nounroll";
	add.s32 	%r40, %r64, %r3;
	mul.wide.s32 	%rd11, %r40, 4;
	add.s64 	%rd12, %rd3, %rd11;
	mov.b32 	%r41, 0;
	st.global.u32 	[%rd12], %r41;
	st.global.u32 	[%rd12+4], %r41;
	st.global.u32 	[%rd12+8], %r41;
	st.global.u32 	[%rd12+12], %r41;
	st.global.u32 	[%rd12+16], %r41;
	st.global.u32 	[%rd12+20], %r41;
	st.global.u32 	[%rd12+24], %r41;
	st.global.u32 	[%rd12+28], %r41;
	add.s32 	%r64, %r64, 8;
	setp.ne.s32 	%p6, %r64, %r66;
	@%p6 bra 	$L__BB0_17;
$L__BB0_18:
	setp.eq.s32 	%p7, %r22, 0;
	@%p7 bra 	$L__BB0_26;
	and.b32  	%r27, %r32, 3;
	setp.lt.u32 	%p8, %r22, 4;
	@%p8 bra 	$L__BB0_21;
	add.s32 	%r42, %r66, %r3;
	mul.wide.s32 	%rd13, %r42, 4;
	add.s64 	%rd14, %rd3, %rd13;
	mov.b32 	%r43, 0;
	st.global.u32 	[%rd14], %r43;
	st.global.u32 	[%rd14+4], %r43;
	st.global.u32 	[%rd14+8], %r43;
	st.global.u32 	[%rd14+12], %r43;
	add.s32 	%r66, %r66, 4;
$L__BB0_21:
	setp.eq.s32 	%p9, %r27, 0;
	@%p9 bra 	$L__BB0_26;
	setp.eq.s32 	%p10, %r27, 1;
	@%p10 bra 	$L__BB0_24;
	add.s32 	%r44, %r66, %r3;
	mul.wide.s32 	%rd15, %r44, 4;
	add.s64 	%rd16, %rd3, %rd15;
	mov.b32 	%r45, 0;
	st.global.u32 	[%rd16], %r45;
	st.global.u32 	[%rd16+4], %r45;
	add.s32 	%r66, %r66, 2;
$L__BB0_24:
	and.b32  	%r46, %r32, 1;
	setp.eq.b32 	%p11, %r46, 1;
	not.pred 	%p12, %p11;
	@%p12 bra 	$L__BB0_26;
	add.s32 	%r47, %r66, %r3;
	mul.wide.s32 	%rd17, %r47, 4;
	add.s64 	%rd18, %rd3, %rd17;
	mov.b32 	%r48, 0;
	st.global.u32 	[%rd18], %r48;
$L__BB0_26:
	ret;

}
	// .globl	_Z14assign_clusterPiPfii
.visible .entry _Z14assign_clusterPiPfii(
	.param .u64 .ptr .align 1 _Z14assign_clusterPiPfii_param_0,
	.param .u64 .ptr .align 1 _Z14assign_clusterPiPfii_param_1,
	.param .u32 _Z14assign_clusterPiPfii_param_2,
	.param .u32 _Z14assign_clusterPiPfii_param_3
)
{
	.reg .pred 	%p<40>;
	.reg .b32 	%r<112>;
	.reg .b32 	%f<70>;
	.reg .b64 	%rd<19>;

	ld.param.u64 	%rd4, [_Z14assign_clusterPiPfii_param_0];
	ld.param.u64 	%rd5, [_Z14assign_clusterPiPfii_param_1];
	ld.param.u32 	%r35, [_Z14assign_clusterPiPfii_param_2];
	ld.param.u32 	%r34, [_Z14assign_clusterPiPfii_param_3];
	mov.u32 	%r36, %ctaid.x;
	mov.u32 	%r37, %ntid.x;
	mov.u32 	%r38, %tid.x;
	mad.lo.s32 	%r1, %r36, %r37, %r38;
	setp.ge.s32 	%p1, %r1, %r35;
	@%p1 bra 	$L__BB1_16;
	cvta.to.global.u64 	%rd1, %rd5;
	mul.lo.s32 	%r2, %r34, %r1;
	setp.lt.s32 	%p2, %r34, 2;
	mov.b32 	%r111, 0;
	@%p2 bra 	$L__BB1_15;
	mul.wide.s32 	%rd6, %r2, 4;
	add.s64 	%rd2, %rd1, %rd6;
	ld.global.f32 	%f67, [%rd2];
	add.s32 	%r3, %r34, -1;
	add.s32 	%r43, %r34, -2;
	and.b32  	%r4, %r3, 15;
	setp.lt.u32 	%p3, %r43, 15;
	mov.b32 	%r111, 0;
	mov.b32 	%r103, 1;
	@%p3 bra 	$L__BB1_6;
	and.b32  	%r5, %r3, -16;
	mov.b32 	%r97, 0;
	mov.u32 	%r111, %r97;
$L__BB1_4:
	.pragma "nounroll";
	add.s32 	%r45, %r97, 1;
	mul.wide.s32 	%rd7, %r45, 4;
	add.s64 	%rd8, %rd2, %rd7;
	ld.global.f32 	%f11, [%rd8];
	setp.lt.f32 	%p4, %f11, %f67;
	selp.b32 	%r46, %r45, %r111, %p4;
	selp.f32 	%f12, %f11, %f67, %p4;
	ld.global.f32 	%f13, [%rd8+4];
	setp.lt.f32 	%p5, %f13, %f12;
	add.s32 	%r47, %r97, 2;
	selp.b32 	%r48, %r47, %r46, %p5;
	selp.f32 	%f14, %f13, %f12, %p5;
	ld.global.f32 	%f15, [%rd8+8];
	setp.lt.f32 	%p6, %f15, %f14;
	add.s32 	%r49, %r97, 3;
	selp.b32 	%r50, %r49, %r48, %p6;
	selp.f32 	%f16, %f15, %f14, %p6;
	ld.global.f32 	%f17, [%rd8+12];
	setp.lt.f32 	%p7, %f17, %f16;
	add.s32 	%r51, %r97, 4;
	selp.b32 	%r52, %r51, %r50, %p7;
	selp.f32 	%f18, %f17, %f16, %p7;
	ld.global.f32 	%f19, [%rd8+16];
	setp.lt.f32 	%p8, %f19, %f18;
	add.s32 	%r53, %r97, 5;
	selp.b32 	%r54, %r53, %r52, %p8;
	selp.f32 	%f20, %f19, %f18, %p8;
	ld.global.f32 	%f21, [%rd8+20];
	setp.lt.f32 	%p9, %f21, %f20;
	add.s32 	%r55, %r97, 6;
	selp.b32 	%r56, %r55, %r54, %p9;
	selp.f32 	%f22, %f21, %f20, %p9;
	ld.global.f32 	%f23, [%rd8+24];
	setp.lt.f32 	%p10, %f23, %f22;
	add.s32 	%r57, %r97, 7;
	selp.b32 	%r58, %r57, %r56, %p10;
	selp.f32 	%f24, %f23, %f22, %p10;
	ld.global.f32 	%f25, [%rd8+28];
	setp.lt.f32 	%p11, %f25, %f24;
	add.s32 	%r59, %r97, 8;
	selp.b32 	%r60, %r59, %r58, %p11;
	selp.f32 	%f26, %f25, %f24, %p11;
	ld.global.f32 	%f27, [%rd8+32];
	setp.lt.f32 	%p12, %f27, %f26;
	add.s32 	%r61, %r97, 9;
	selp.b32 	%r62, %r61, %r60, %p12;
	selp.f32 	%f28, %f27, %f26, %p12;
	ld.global.f32 	%f29, [%rd8+36];
	setp.lt.f32 	%p13, %f29, %f28;
	add.s32 	%r63, %r97, 10;
	selp.b32 	%r64, %r63, %r62, %p13;
	selp.f32 	%f30, %f29, %f28, %p13;
	ld.global.f32 	%f31, [%rd8+40];
	setp.lt.f32 	%p14, %f31, %f30;
	add.s32 	%r65, %r97, 11;
	selp.b32 	%r66, %r65, %r64, %p14;
	selp.f32 	%f32, %f31, %f30, %p14;
	ld.global.f32 	%f33, [%rd8+44];
	setp.lt.f32 	%p15, %f33, %f32;
	add.s32 	%r67, %r97, 12;
	selp.b32 	%r68, %r67, %r66, %p15;
	selp.f32 	%f34, %f33, %f32, %p15;
	ld.global.f32 	%f35, [%rd8+48];
	setp.lt.f32 	%p16, %f35, %f34;
	add.s32 	%r69, %r97, 13;
	selp.b32 	%r70, %r69, %r68, %p16;
	selp.f32 	%f36, %f35, %f34, %p16;
	ld.global.f32 	%f37, [%rd8+52];
	setp.lt.f32 	%p17, %f37, %f36;
	add.s32 	%r71, %r97, 14;
	selp.b32 	%r72, %r71, %r70, %p17;
	selp.f32 	%f38, %f37, %f36, %p17;
	ld.global.f32 	%f39, [%rd8+56];
	setp.lt.f32 	%p18, %f39, %f38;
	add.s32 	%r73, %r97, 15;
	selp.b32 	%r74, %r73, %r72, %p18;
	selp.f32 	%f40, %f39, %f38, %p18;
	ld.global.f32 	%f41, [%rd8+60];
	setp.lt.f32 	%p19, %f41, %f40;
	add.s32 	%r97, %r97, 16;
	selp.b32 	%r111, %r97, %r74, %p19;
	selp.f32 	%f67, %f41, %f40, %p19;
	setp.ne.s32 	%p20, %r97, %r5;
	@%p20 bra 	$L__BB1_4;
	add.s32 	%r103, %r97, 1;
$L__BB1_6:
	setp.eq.s32 	%p21, %r4, 0;
	@%p21 bra 	$L__BB1_15;
	and.b32  	%r14, %r3, 7;
	setp.lt.u32 	%p22, %r4, 8;
	@%p22 bra 	$L__BB1_9;
	mul.wide.s32 	%rd9, %r103, 4;
	add.s64 	%rd10, %rd2, %rd9;
	ld.global.f32 	%f42, [%rd10];
	setp.lt.f32 	%p23, %f42, %f67;
	selp.b32 	%r76, %r103, %r111, %p23;
	selp.f32 	%f43, %f42, %f67, %p23;
	add.s32 	%r77, %r103, 1;
	ld.global.f32 	%f44, [%rd10+4];
	setp.lt.f32 	%p24, %f44, %f43;
	selp.b32 	%r78, %r77, %r76, %p24;
	selp.f32 	%f45, %f44, %f43, %p24;
	add.s32 	%r79, %r103, 2;
	ld.global.f32 	%f46, [%rd10+8];
	setp.lt.f32 	%p25, %f46, %f45;
	selp.b32 	%r80, %r79, %r78, %p25;
	selp.f32 	%f47, %f46, %f45, %p25;
	add.s32 	%r81, %r103, 3;
	ld.global.f32 	%f48, [%rd10+12];
	setp.lt.f32 	%p26, %f48, %f47;
	selp.b32 	%r82, %r81, %r80, %p26;
	selp.f32 	%f49, %f48, %f47, %p26;
	add.s32 	%r83, %r103, 4;
	ld.global.f32 	%f50, [%rd10+16];
	setp.lt.f32 	%p27, %f50, %f49;
	selp.b32 	%r84, %r83, %r82, %p27;
	selp.f32 	%f51, %f50, %f49, %p27;
	add.s32 	%r85, %r103, 5;
	ld.global.f32 	%f52, [%rd10+20];
	setp.lt.f32 	%p28, %f52, %f51;
	selp.b32 	%r86, %r85, %r84, %p28;
	selp.f32 	%f53, %f52, %f51, %p28;
	add.s32 	%r87, %r103, 6;
	ld.global.f32 	%f54, [%rd10+24];
	setp.lt.f32 	%p29, %f54, %f53;
	selp.b32 	%r88, %r87, %r86, %p29;
	selp.f32 	%f55, %f54, %f53, %p29;
	add.s32 	%r89, %r103, 7;
	ld.global.f32 	%f56, [%rd10+28];
	setp.lt.f32 	%p30, %f56, %f55;
	selp.b32 	%r111, %r89, %r88, %p30;
	selp.f32 	%f67, %f56, %f55, %p30;
	add.s32 	%r103, %r103, 8;
$L__BB1_9:
	setp.eq.s32 	%p31, %r14, 0;
	@%p31 bra 	$L__BB1_15;
	and.b32  	%r20, %r3, 3;
	setp.lt.u32 	%p32, %r14, 4;
	@%p32 bra 	$L__BB1_12;
	mul.wide.s32 	%rd11, %r103, 4;
	add.s64 	%rd12, %rd2, %rd11;
	ld.global.f32 	%f57, [%rd12];
	setp.lt.f32 	%p33, %f57, %f67;
	selp.b32 	%r91, %r103, %r111, %p33;
	selp.f32 	%f58, %f57, %f67, %p33;
	add.s32 	%r92, %r103, 1;
	ld.global.f32 	%f59, [%rd12+4];
	setp.lt.f32 	%p34, %f59, %f58;
	selp.b32 	%r93, %r92, %r91, %p34;
	selp.f32 	%f60, %f59, %f58, %p34;
	add.s32 	%r94, %r103, 2;
	ld.global.f32 	%f61, [%rd12+8];
	setp.lt.f32 	%p35, %f61, %f60;
	selp.b32 	%r95, %r94, %r93, %p35;
	selp.f32 	%f62, %f61, %f60, %p35;
	add.s32 	%r96, %r103, 3;
	ld.global.f32 	%f63, [%rd12+12];
	setp.lt.f32 	%p36, %f63, %f62;
	selp.b32 	%r111, %r96, %r95, %p36;
	selp.f32 	%f67, %f63, %f62, %p36;
	add.s32 	%r103, %r103, 4;
$L__BB1_12:
	setp.eq.s32 	%p37, %r20, 0;
	@%p37 bra 	$L__BB1_15;
	neg.s32 	%r108, %r20;
$L__BB1_14:
	.pragma "nounroll";
	mul.wide.s32 	%rd14, %r103, 4;
	add.s64 	%rd15, %rd2, %rd14;
	ld.global.f32 	%f64, [%rd15];
	setp.lt.f32 	%p38, %f64, %f67;
	selp.b32 	%r111, %r103, %r111, %p38;
	selp.f32 	%f67, %f64, %f67, %p38;
	add.s32 	%r103, %r103, 1;
	add.s32 	%r108, %r108, 1;
	setp.ne.s32 	%p39, %r108, 0;
	@%p39 bra 	$L__BB1_14;
$L__BB1_15:
	cvta.to.global.u64 	%rd16, %rd4;
	mul.wide.s32 	%rd17, %r1, 4;
	add.s64 	%rd18, %rd16, %rd17;
	st.global.u32 	[%rd18], %r111;
$L__BB1_16:
	ret;

}
	// .globl	_Z18calculate_centroidPfPiS_iii
.visible .entry _Z18calculate_centroidPfPiS_iii(
	.param .u64 .ptr .align 1 _Z18calculate_centroidPfPiS_iii_param_0,
	.param .u64 .ptr .align 1 _Z18calculate_centroidPfPiS_iii_param_1,
	.param .u64 .ptr .align 1 _Z18calculate_centroidPfPiS_iii_param_2,
	.param .u32 _Z18calculate_centroidPfPiS_iii_param_3,
	.param .u32 _Z18calculate_centroidPfPiS_iii_param_4,
	.param .u32 _Z18calculate_centroidPfPiS_iii_param_5
)
{
	.reg .pred 	%p<29>;
	.reg .b32 	%r<159>;
	.reg .b32 	%f<82>;
	.reg .b64 	%rd<49>;

	ld.param.u64 	%rd10, [_Z18calculate_centroidPfPiS_iii_param_0];
	ld.param.u64 	%rd11, [_Z18calculate_centroidPfPiS_iii_param_1];
	ld.param.u64 	%rd9, [_Z18calculate_centroidPfPiS_iii_param_2];
	ld.param.u32 	%r84, [_Z18calculate_centroidPfPiS_iii_param_3];
	ld.param.u32 	%r86, [_Z18calculate_centroidPfPiS_iii_param_4];
	ld.param.u32 	%r85, [_Z18calculate_centroidPfPiS_iii_param_5];
	cvta.to.global.u64 	%rd1, %rd10;
	cvta.to.global.u64 	%rd2, %rd11;
	mov.u32 	%r87, %ctaid.x;
	mov.u32 	%r88, %ntid.x;
	mov.u32 	%r89, %tid.x;
	mad.lo.s32 	%r1, %r87, %r88, %r89;
	setp.ge.s32 	%p1, %r1, %r86;
	setp.lt.s32 	%p2, %r85, 1;
	or.pred  	%p3, %p1, %p2;
	@%p3 bra 	$L__BB2_46;
	setp.lt.s32 	%p4, %r84, 1;
	@%p4 bra 	$L__BB2_46;
	and.b32  	%r2, %r84, 7;
	and.b32  	%r3, %r84, 3;
	and.b32  	%r4, %r84, 2147483640;
	and.b32  	%r5, %r84, 1;
	neg.s32 	%r6, %r4;
	mul.lo.s32 	%r7, %r85, 7;
	shl.b32 	%r8, %r85, 3;
	mul.lo.s32 	%r9, %r85, 6;
	mul.lo.s32 	%r10, %r85, 5;
	shl.b32 	%r11, %r85, 2;
	mul.lo.s32 	%r12, %r85, 3;
	shl.b32 	%r13, %r85, 1;
	cvta.to.global.u64 	%rd3, %rd9;
	mul.lo.s32 	%r14, %r85, %r1;
	mov.b32 	%r124, 0;
	add.s64 	%rd4, %rd2, 16;
$L__BB2_3:
	setp.lt.u32 	%p5, %r84, 8;
	mov.f32 	%f61, 0f00000000;
	mov.b32 	%r151, 0;
	mov.u32 	%r135, %r151;
	@%p5 bra 	$L__BB2_22;
	add.s32 	%r132, %r7, %r124;
	add.s32 	%r131, %r9, %r124;
	add.s32 	%r130, %r10, %r124;
	add.s32 	%r129, %r11, %r124;
	add.s32 	%r128, %r12, %r124;
	add.s32 	%r127, %r13, %r124;
	add.s32 	%r126, %r85, %r124;
	mov.b32 	%r135, 0;
	mov.f32 	%f61, 0f00000000;
	mov.u64 	%rd48, %rd4;
	mov.u32 	%r125, %r124;
	mov.u32 	%r133, %r6;
$L__BB2_5:
	.pragma "nounroll";
	ld.global.u32 	%r94, [%rd48+-16];
	setp.ne.s32 	%p6, %r94, %r1;
	@%p6 bra 	$L__BB2_7;
	mul.wide.u32 	%rd12, %r125, 4;
	add.s64 	%rd13, %rd1, %rd12;
	ld.global.f32 	%f41, [%rd13];
	add.f32 	%f61, %f61, %f41;
	add.s32 	%r135, %r135, 1;
$L__BB2_7:
	ld.global.u32 	%r95, [%rd48+-12];
	setp.ne.s32 	%p7, %r95, %r1;
	@%p7 bra 	$L__BB2_9;
	mul.wide.u32 	%rd14, %r126, 4;
	add.s64 	%rd15, %rd1, %rd14;
	ld.global.f32 	%f42, [%rd15];
	add.f32 	%f61, %f61, %f42;
	add.s32 	%r135, %r135, 1;
$L__BB2_9:
	ld.global.u32 	%r96, [%rd48+-8];
	setp.ne.s32 	%p8, %r96, %r1;
	@%p8 bra 	$L__BB2_11;
	mul.wide.u32 	%rd16, %r127, 4;
	add.s64 	%rd17, %rd1, %rd16;
	ld.global.f32 	%f43, [%rd17];
	add.f32 	%f61, %f61, %f43;
	add.s32 	%r135, %r135, 1;
$L__BB2_11:
	ld.global.u32 	%r97, [%rd48+-4];
	setp.ne.s32 	%p9, %r97, %r1;
	@%p9 bra 	$L__BB2_13;
	mul.wide.u32 	%rd18, %r128, 4;
	add.s64 	%rd19, %rd1, %rd18;
	ld.global.f32 	%f44, [%rd19];
	add.f32 	%f61, %f61, %f44;
	add.s32 	%r135, %r135, 1;
$L__BB2_13:
	ld.global.u32 	%r98, [%rd48];
	setp.ne.s32 	%p10, %r98, %r1;
	@%p10 bra 	$L__BB2_15;
	mul.wide.u32 	%rd20, %r129, 4;
	add.s64 	%rd21, %rd1, %rd20;
	ld.global.f32 	%f45, [%rd21];
	add.f32 	%f61, %f61, %f45;
	add.s32 	%r135, %r135, 1;
$L__BB2_15:
	ld.global.u32 	%r99, [%rd48+4];
	setp.ne.s32 	%p11, %r99, %r1;
	@%p11 bra 	$L__BB2_17;
	mul.wide.u32 	%rd22, %r130, 4;
	add.s64 	%rd23, %rd1, %rd22;
	ld.global.f32 	%f46, [%rd23];
	add.f32 	%f61, %f61, %f46;
	add.s32 	%r135, %r135, 1;
$L__BB2_17:
	ld.global.u32 	%r100, [%rd48+8];
	setp.ne.s32 	%p12, %r100, %r1;
	@%p12 bra 	$L__BB2_19;
	mul.wide.u32 	%rd24, %r131, 4;
	add.s64 	%rd25, %rd1, %rd24;
	ld.global.f32 	%f47, [%rd25];
	add.f32 	%f61, %f61, %f47;
	add.s32 	%r135, %r135, 1;
$L__BB2_19:
	ld.global.u32 	%r101, [%rd48+12];
	setp.ne.s32 	%p13, %r101, %r1;
	@%p13 bra 	$L__BB2_21;
	mul.wide.u32 	%rd26, %r132, 4;
	add.s64 	%rd27, %rd1, %rd26;
	ld.global.f32 	%f48, [%rd27];
	add.f32 	%f61, %f61, %f48;
	add.s32 	%r135, %r135, 1;
$L__BB2_21:
	add.s32 	%r133, %r133, 8;
	add.s32 	%r132, %r132, %r8;
	add.s32 	%r131, %r131, %r8;
	add.s32 	%r130, %r130, %r8;
	add.s32 	%r129, %r129, %r8;
	add.s32 	%r128, %r128, %r8;
	add.s32 	%r127, %r127, %r8;
	add.s32 	%r126, %r126, %r8;
	add.s32 	%r125, %r125, %r8;
	add.s64 	%rd48, %rd48, 32;
	setp.eq.s32 	%p14, %r133, 0;
	mov.u32 	%r151, %r4;
	@%p14 bra 	$L__BB2_22;
	bra.uni 	$L__BB2_5;
$L__BB2_22:
	setp.eq.s32 	%p15, %r2, 0;
	@%p15 bra 	$L__BB2_43;
	add.s32 	%r103, %r2, -1;
	setp.lt.u32 	%p16, %r103, 3;
	@%p16 bra 	$L__BB2_33;
	mul.wide.u32 	%rd28, %r151, 4;
	add.s64 	%rd7, %rd2, %rd28;
	ld.global.u32 	%r104, [%rd7];
	setp.ne.s32 	%p17, %r104, %r1;
	@%p17 bra 	$L__BB2_26;
	mad.lo.s32 	%r105, %r151, %r85, %r124;
	mul.wide.u32 	%rd29, %r105, 4;
	add.s64 	%rd30, %rd1, %rd29;
	ld.global.f32 	%f50, [%rd30];
	add.f32 	%f61, %f61, %f50;
	add.s32 	%r135, %r135, 1;
$L__BB2_26:
	ld.global.u32 	%r106, [%rd7+4];
	setp.ne.s32 	%p18, %r106, %r1;
	@%p18 bra 	$L__BB2_28;
	mad.lo.s32 	%r107, %r85, %r151, %r85;
	add.s32 	%r108, %r107, %r124;
	mul.wide.u32 	%rd31, %r108, 4;
	add.s64 	%rd32, %rd1, %rd31;
	ld.global.f32 	%f51, [%rd32];
	add.f32 	%f61, %f61, %f51;
	add.s32 	%r135, %r135, 1;
$L__BB2_28:
	ld.global.u32 	%r109, [%rd7+8];
	setp.ne.s32 	%p19, %r109, %r1;
	@%p19 bra 	$L__BB2_30;
	add.s32 	%r110, %r151, 2;
	mad.lo.s32 	%r111, %r110, %r85, %r124;
	mul.wide.u32 	%rd33, %r111, 4;
	add.s64 	%rd34, %rd1, %rd33;
	ld.global.f32 	%f52, [%rd34];
	add.f32 	%f61, %f61, %f52;
	add.s32 	%r135, %r135, 1;
$L__BB2_30:
	ld.global.u32 	%r112, [%rd7+12];
	setp.ne.s32 	%p20, %r112, %r1;
	@%p20 bra 	$L__BB2_32;
	add.s32 	%r113, %r151, 3;
	mad.lo.s32 	%r114, %r113, %r85, %r124;
	mul.wide.u32 	%rd35, %r114, 4;
	add.s64 	%rd36, %rd1, %rd35;
	ld.global.f32 	%f53, [%rd36];
	add.f32 	%f61, %f61, %f53;
	add.s32 	%r135, %r135, 1;
$L__BB2_32:
	add.s32 	%r151, %r151, 4;
$L__BB2_33:
	setp.eq.s32 	%p21, %r3, 0;
	@%p21 bra 	$L__BB2_43;
	setp.eq.s32 	%p22, %r3, 1;
	@%p22 bra 	$L__BB2_40;
	mul.wide.u32 	%rd37, %r151, 4;
	add.s64 	%rd8, %rd2, %rd37;
	ld.global.u32 	%r116, [%rd8];
	setp.ne.s32 	%p23, %r116, %r1;
	@%p23 bra 	$L__BB2_37;
	mad.lo.s32 	%r117, %r151, %r85, %r124;
	mul.wide.u32 	%rd38, %r117, 4;
	add.s64 	%rd39, %rd1, %rd38;
	ld.global.f32 	%f55, [%rd39];
	add.f32 	%f61, %f61, %f55;
	add.s32 	%r135, %r135, 1;
$L__BB2_37:
	ld.global.u32 	%r118, [%rd8+4];
	setp.ne.s32 	%p24, %r118, %r1;
	@%p24 bra 	$L__BB2_39;
	mad.lo.s32 	%r119, %r85, %r151, %r85;
	add.s32 	%r120, %r119, %r124;
	mul.wide.u32 	%rd40, %r120, 4;
	add.s64 	%rd41, %rd1, %rd40;
	ld.global.f32 	%f56, [%rd41];
	add.f32 	%f61, %f61, %f56;
	add.s32 	%r135, %r135, 1;
$L__BB2_39:
	add.s32 	%r151, %r151, 2;
$L__BB2_40:
	setp.eq.s32 	%p25, %r5, 0;
	@%p25 bra 	$L__BB2_43;
	mul.wide.u32 	%rd42, %r151, 4;
	add.s64 	%rd43, %rd2, %rd42;
	ld.global.u32 	%r121, [%rd43];
	setp.ne.s32 	%p26, %r121, %r1;
	@%p26 bra 	$L__BB2_43;
	mad.lo.s32 	%r122, %r151, %r85, %r124;
	mul.wide.u32 	%rd44, %r122, 4;
	add.s64 	%rd45, %rd1, %rd44;
	ld.global.f32 	%f57, [%rd45];
	add.f32 	%f61, %f61, %f57;
	add.s32 	%r135, %r135, 1;
$L__BB2_43:
	setp.gt.s32 	%p27, %r135, 0;
	@%p27 bra 	$L__BB2_44;
	bra.uni 	$L__BB2_45;
$L__BB2_44:
	cvt.rn.f32.u32 	%f58, %r135;
	div.rn.f32 	%f59, %f61, %f58;
	add.s32 	%r123, %r124, %r14;
	mul.wide.s32 	%rd46, %r123, 4;
	add.s64 	%rd47, %rd3, %rd46;
	st.global.f32 	[%rd47], %f59;
$L__BB2_45:
	add.s32 	%r124, %r124, 1;
	setp.eq.s32 	%p28, %r124, %r85;
	@%p28 bra 	$L__BB2_46;
	bra.uni 	$L__BB2_3;
$L__BB2_46:
	ret;

}


// ===== COMPILED SASS (sm_100) =====

	.target	sm_100

	.elftype	@"ET_EXEC"


//--------------------- .note.nv.tkinfo           --------------------------
	.section	.note.nv.tkinfo,"",@"SHT_NOTE"
	.sectionflags	@"SHF_NOTE_NV_TKINFO"
	.tkinfo
        /*0018*/ 	.word	0x00000002
        /*0030*/ 	.string	""
        /*0030*/ 	.string	"ptxas"
        /*0030*/ 	.string	"Cuda compilation tools, release 13.0, V13.0.88"
        /*0030*/ 	.string	"Build cuda_13.0.r13.0/compiler.36424714_0"
        /*0030*/ 	.string	"-arch sm_100 -m 64 "



//--------------------- .note.nv.cuinfo           --------------------------
	.section	.note.nv.cuinfo,"",@"SHT_NOTE"
	.sectionflags	@"SHF_NOTE_NV_CUINFO"
        /*0018*/ 	.short	0x0002
        /*001a*/ 	.short	0x0064
        /*001c*/ 	.short	0x0082
	.zero		2


//--------------------- .nv.info                  --------------------------
	.section	.nv.info,"",@"SHT_CUDA_INFO"
	.align	4


	//----- nvinfo : EIATTR_REGCOUNT
	.align		4
        /*0000*/ 	.byte	0x04, 0x2f
        /*0002*/ 	.short	(.L_1 - .L_0)
	.align		4
.L_0:
        /*0004*/ 	.word	index@(_Z18calculate_distancePfS_S_iii)
        /*0008*/ 	.word	0x0000001f


	//----- nvinfo : EIATTR_FRAME_SIZE
	.align		4
.L_1:
        /*000c*/ 	.byte	0x04, 0x11
        /*000e*/ 	.short	(.L_3 - .L_2)
	.align		4
.L_2:
        /*0010*/ 	.word	index@(_Z18calculate_distancePfS_S_iii)
        /*0014*/ 	.word	0x00000000


	//----- nvinfo : EIATTR_REGCOUNT
	.align		4
.L_3:
        /*0018*/ 	.byte	0x04, 0x2f
        /*001a*/ 	.short	(.L_5 - .L_4)
	.align		4
.L_4:
        /*001c*/ 	.word	index@(_Z14assign_clusterPiPfii)
        /*0020*/ 	.word	0x0000001f


	//----- nvinfo : EIATTR_FRAME_SIZE
	.align		4
.L_5:
        /*0024*/ 	.byte	0x04, 0x11
        /*0026*/ 	.short	(.L_7 - .L_6)
	.align		4
.L_6:
        /*0028*/ 	.word	index@(_Z14assign_clusterPiPfii)
        /*002c*/ 	.word	0x00000000


	//----- nvinfo : EIATTR_REGCOUNT
	.align		4
.L_7:
        /*0030*/ 	.byte	0x04, 0x2f
        /*0032*/ 	.short	(.L_9 - .L_8)
	.align		4
.L_8:
        /*0034*/ 	.word	index@(_Z18calculate_centroidPfPiS_iii)
        /*0038*/ 	.word	0x00000020


	//----- nvinfo : EIATTR_FRAME_SIZE
	.align		4
.L_9:
        /*003c*/ 	.byte	0x04, 0x11
        /*003e*/ 	.short	(.L_11 - .L_10)
	.align		4
.L_10:
        /*0040*/ 	.word	index@($__internal_0_$__cuda_sm3x_div_rn_noftz_f32_slowpath)
        /*0044*/ 	.word	0x00000000


	//----- nvinfo : EIATTR_FRAME_SIZE
	.align		4
.L_11:
        /*0048*/ 	.byte	0x04, 0x11
        /*004a*/ 	.short	(.L_13 - .L_12)
	.align		4
.L_12:
        /*004c*/ 	.word	index@(_Z18calculate_centroidPfPiS_iii)
        /*0050*/ 	.word	0x00000000


	//----- nvinfo : EIATTR_MIN_STACK_SIZE
	.align		4
.L_13:
        /*0054*/ 	.byte	0x04, 0x12
        /*0056*/ 	.short	(.L_15 - .L_14)
	.align		4
.L_14:
        /*0058*/ 	.word	index@(_Z18calculate_centroidPfPiS_iii)
        /*005c*/ 	.word	0x00000000


	//----- nvinfo : EIATTR_MIN_STACK_SIZE
	.align		4
.L_15:
        /*0060*/ 	.byte	0x04, 0x12
        /*0062*/ 	.short	(.L_17 - .L_16)
	.align		4
.L_16:
        /*0064*/ 	.word	index@(_Z14assign_clusterPiPfii)
        /*0068*/ 	.word	0x00000000


	//----- nvinfo : EIATTR_MIN_STACK_SIZE
	.align		4
.L_17:
        /*006c*/ 	.byte	0x04, 0x12
        /*006e*/ 	.short	(.L_19 - .L_18)
	.align		4
.L_18:
        /*0070*/ 	.word	index@(_Z18calculate_distancePfS_S_iii)
        /*0074*/ 	.word	0x00000000
.L_19:


//--------------------- .nv.compat                --------------------------
	.section	.nv.compat,"",@"SHT_CUDA_COMPAT_INFO"
	.align	4
        /*0000*/ 	.byte	0x02, 0x09, 0x00, 0x00, 0x02, 0x02, 0x01, 0x00, 0x02, 0x05, 0x05, 0x00, 0x03, 0x07, 0x01, 0x01
        /*0010*/ 	.byte	0x02, 0x03, 0x00, 0x00, 0x02, 0x06, 0x01, 0x00, 0x04, 0x0b, 0x08, 0x00, 0x01, 0x00, 0x00, 0x00
        /*0020*/ 	.byte	0x00, 0x00, 0x00, 0x00


//--------------------- .nv.info._Z18calculate_centroidPfPiS_iii --------------------------
	.section	.nv.info._Z18calculate_centroidPfPiS_iii,"",@"SHT_CUDA_INFO"
	.sectionflags	@""
	.align	4


	//----- nvinfo : EIATTR_CUDA_API_VERSION
	.align		4
        /*0000*/ 	.byte	0x04, 0x37
        /*0002*/ 	.short	(.L_21 - .L_20)
.L_20:
        /*0004*/ 	.word	0x00000082


	//----- nvinfo : EIATTR_KPARAM_INFO
	.align		4
.L_21:
        /*0008*/ 	.byte	0x04, 0x17
        /*000a*/ 	.short	(.L_23 - .L_22)
.L_22:
        /*000c*/ 	.word	0x00000000
        /*0010*/ 	.short	0x0005
        /*0012*/ 	.short	0x0020
        /*0014*/ 	.byte	0x00, 0xf0, 0x11, 0x00


	//----- nvinfo : EIATTR_KPARAM_INFO
	.align		4
.L_23:
        /*0018*/ 	.byte	0x04, 0x17
        /*001a*/ 	.short	(.L_25 - .L_24)
.L_24:
        /*001c*/ 	.word	0x00000000
        /*0020*/ 	.short	0x0004
        /*0022*/ 	.short	0x001c
        /*0024*/ 	.byte	0x00, 0xf0, 0x11, 0x00


	//----- nvinfo : EIATTR_KPARAM_INFO
	.align		4
.L_25:
        /*0028*/ 	.byte	0x04, 0x17
        /*002a*/ 	.short	(.L_27 - .L_26)
.L_26:
        /*002c*/ 	.word	0x00000000
        /*0030*/ 	.short	0x0003
        /*0032*/ 	.short	0x0018
        /*0034*/ 	.byte	0x00, 0xf0, 0x11, 0x00


	//----- nvinfo : EIATTR_KPARAM_INFO
	.align		4
.L_27:
        /*0038*/ 	.byte	0x04, 0x17
        /*003a*/ 	.short	(.L_29 - .L_28)
.L_28:
        /*003c*/ 	.word	0x00000000
        /*0040*/ 	.short	0x0002
        /*0042*/ 	.short	0x0010
        /*0044*/ 	.byte	0x00, 0xf5, 0x21, 0x00


	//----- nvinfo : EIATTR_KPARAM_INFO
	.align		4
.L_29:
        /*0048*/ 	.byte	0x04, 0x17
        /*004a*/ 	.short	(.L_31 - .L_30)
.L_30:
        /*004c*/ 	.word	0x00000000
        /*0050*/ 	.short	0x0001
        /*0052*/ 	.short	0x0008
        /*0054*/ 	.byte	0x00, 0xf5, 0x21, 0x00


	//----- nvinfo : EIATTR_KPARAM_INFO
	.align		4
.L_31:
        /*0058*/ 	.byte	0x04, 0x17
        /*005a*/ 	.short	(.L_33 - .L_32)
.L_32:
        /*005c*/ 	.word	0x00000000
        /*0060*/ 	.short	0x0000
        /*0062*/ 	.short	0x0000
        /*0064*/ 	.byte	0x00, 0xf5, 0x21, 0x00


	//----- nvinfo : EIATTR_SPARSE_MMA_MASK
	.align		4
.L_33:
        /*0068*/ 	.byte	0x03, 0x50
        /*006a*/ 	.short	0x0000


	//----- nvinfo : EIATTR_MAXREG_COUNT
	.align		4
        /*006c*/ 	.byte	0x03, 0x1b
        /*006e*/ 	.short	0x00ff


	//----- nvinfo : EIATTR_MERCURY_ISA_VERSION
	.align		4
        /*0070*/ 	.byte	0x03, 0x5f
        /*0072*/ 	.short	0x0101


	//----- nvinfo : EIATTR_VRC_CTA_INIT_COUNT
	.align		4
        /*0074*/ 	.byte	0x02, 0x4a
	.zero		1
	.zero		1


	//----- nvinfo : EIATTR_EXIT_INSTR_OFFSETS
	.align		4
        /*0078*/ 	.byte	0x04, 0x1c
        /*007a*/ 	.short	(.L_35 - .L_34)


	//   ....[0]....
.L_34:
        /*007c*/ 	.word	0x00000090


	//   ....[1]....
        /*0080*/ 	.word	0x000000c0


	//   ....[2]....
        /*0084*/ 	.word	0x000012c0


	//----- nvinfo : EIATTR_CRS_STACK_SIZE
	.align		4
.L_35:
        /*0088*/ 	.byte	0x04, 0x1e
        /*008a*/ 	.short	(.L_37 - .L_36)
.L_36:
        /*008c*/ 	.word	0x00000000


	//----- nvinfo : EIATTR_CBANK_PARAM_SIZE
	.align		4
.L_37:
        /*0090*/ 	.byte	0x03, 0x19
        /*0092*/ 	.short	0x0024


	//----- nvinfo : EIATTR_PARAM_CBANK
	.align		4
        /*0094*/ 	.byte	0x04, 0x0a
        /*0096*/ 	.short	(.L_39 - .L_38)
	.align		4
.L_38:
        /*0098*/ 	.word	index@(.nv.constant0._Z18calculate_centroidPfPiS_iii)
        /*009c*/ 	.short	0x0380
        /*009e*/ 	.short	0x0024


	//----- nvinfo : EIATTR_SW_WAR
	.align		4
.L_39:
        /*00a0*/ 	.byte	0x04, 0x36
        /*00a2*/ 	.short	(.L_41 - .L_40)
.L_40:
        /*00a4*/ 	.word	0x00000008
.L_41:


//--------------------- .nv.info._Z14assign_clusterPiPfii --------------------------
	.section	.nv.info._Z14assign_clusterPiPfii,"",@"SHT_CUDA_INFO"
	.sectionflags	@""
	.align	4


	//----- nvinfo : EIATTR_CUDA_API_VERSION
	.align		4
        /*0000*/ 	.byte	0x04, 0x37
        /*0002*/ 	.short	(.L_43 - .L_42)
.L_42:
        /*0004*/ 	.word	0x00000082


	//----- nvinfo : EIATTR_KPARAM_INFO
	.align		4
.L_43:
        /*0008*/ 	.byte	0x04, 0x17
        /*000a*/ 	.short	(.L_45 - .L_44)
.L_44:
        /*000c*/ 	.word	0x00000000
        /*0010*/ 	.short	0x0003
        /*0012*/ 	.short	0x0014
        /*0014*/ 	.byte	0x00, 0xf0, 0x11, 0x00


	//----- nvinfo : EIATTR_KPARAM_INFO
	.align		4
.L_45:
        /*0018*/ 	.byte	0x04, 0x17
        /*001a*/ 	.short	(.L_47 - .L_46)
.L_46:
        /*001c*/ 	.word	0x00000000
        /*0020*/ 	.short	0x0002
        /*0022*/ 	.short	0x0010
        /*0024*/ 	.byte	0x00, 0xf0, 0x11, 0x00


	//----- nvinfo : EIATTR_KPARAM_INFO
	.align		4
.L_47:
        /*0028*/ 	.byte	0x04, 0x17
        /*002a*/ 	.short	(.L_49 - .L_48)
.L_48:
        /*002c*/ 	.word	0x00000000
        /*0030*/ 	.short	0x0001
        /*0032*/ 	.short	0x0008
        /*0034*/ 	.byte	0x00, 0xf5, 0x21, 0x00


	//----- nvinfo : EIATTR_KPARAM_INFO
	.align		4
.L_49:
        /*0038*/ 	.byte	0x04, 0x17
        /*003a*/ 	.short	(.L_51 - .L_50)
.L_50:
        /*003c*/ 	.word	0x00000000
        /*0040*/ 	.short	0x0000
        /*0042*/ 	.short	0x0000
        /*0044*/ 	.byte	0x00, 0xf5, 0x21, 0x00


	//----- nvinfo : EIATTR_SPARSE_MMA_MASK
	.align		4
.L_51:
        /*0048*/ 	.byte	0x03, 0x50
        /*004a*/ 	.short	0x0000


	//----- nvinfo : EIATTR_MAXREG_COUNT
	.align		4
        /*004c*/ 	.byte	0x03, 0x1b
        /*004e*/ 	.short	0x00ff


	//----- nvinfo : EIATTR_MERCURY_ISA_VERSION
	.align		4
        /*0050*/ 	.byte	0x03, 0x5f
        /*0052*/ 	.short	0x0101


	//----- nvinfo : EIATTR_VRC_CTA_INIT_COUNT
	.align		4
        /*0054*/ 	.byte	0x02, 0x4a
	.zero		1
	.zero		1


	//----- nvinfo : EIATTR_EXIT_INSTR_OFFSETS
	.align		4
        /*0058*/ 	.byte	0x04, 0x1c
        /*005a*/ 	.short	(.L_53 - .L_52)


	//   ....[0]....
.L_52:
        /*005c*/ 	.word	0x00000070


	//   ....[1]....
        /*0060*/ 	.word	0x00000ae0


	//----- nvinfo : EIATTR_CBANK_PARAM_SIZE
	.align		4
.L_53:
        /*0064*/ 	.byte	0x03, 0x19
        /*0066*/ 	.short	0x0018


	//----- nvinfo : EIATTR_PARAM_CBANK
	.align		4
        /*0068*/ 	.byte	0x04, 0x0a
        /*006a*/ 	.short	(.L_55 - .L_54)
	.align		4
.L_54:
        /*006c*/ 	.word	index@(.nv.constant0._Z14assign_clusterPiPfii)
        /*0070*/ 	.short	0x0380
        /*0072*/ 	.short	0x0018


	//----- nvinfo : EIATTR_SW_WAR
	.align		4
.L_55:
        /*0074*/ 	.byte	0x04, 0x36
        /*0076*/ 	.short	(.L_57 - .L_56)
.L_56:
        /*0078*/ 	.word	0x00000008
.L_57:


//--------------------- .nv.info._Z18calculate_distancePfS_S_iii --------------------------
	.section	.nv.info._Z18calculate_distancePfS_S_iii,"",@"SHT_CUDA_INFO"
	.sectionflags	@""
	.align	4


	//----- nvinfo : EIATTR_CUDA_API_VERSION
	.align		4
        /*0000*/ 	.byte	0x04, 0x37
        /*0002*/ 	.short	(.L_59 - .L_58)
.L_58:
        /*0004*/ 	.word	0x00000082


	//----- nvinfo : EIATTR_KPARAM_INFO
	.align		4
.L_59:
        /*0008*/ 	.byte	0x04, 0x17
        /*000a*/ 	.short	(.L_61 - .L_60)
.L_60:
        /*000c*/ 	.word	0x00000000
        /*0010*/ 	.short	0x0005
        /*0012*/ 	.short	0x0020
        /*0014*/ 	.byte	0x00, 0xf0, 0x11, 0x00


	//----- nvinfo : EIATTR_KPARAM_INFO
	.align		4
.L_61:
        /*0018*/ 	.byte	0x04, 0x17
        /*001a*/ 	.short	(.L_63 - .L_62)
.L_62:
        /*001c*/ 	.word	0x00000000
        /*0020*/ 	.short	0x0004
        /*0022*/ 	.short	0x001c
        /*0024*/ 	.byte	0x00, 0xf0, 0x11, 0x00


	//----- nvinfo : EIATTR_KPARAM_INFO
	.align		4
.L_63:
        /*0028*/ 	.byte	0x04, 0x17
        /*002a*/ 	.short	(.L_65 - .L_64)
.L_64:
        /*002c*/ 	.word	0x00000000
        /*0030*/ 	.short	0x0003
        /*0032*/ 	.short	0x0018
        /*0034*/ 	.byte	0x00, 0xf0, 0x11, 0x00


	//----- nvinfo : EIATTR_KPARAM_INFO
	.align		4
.L_65:
        /*0038*/ 	.byte	0x04, 0x17
        /*003a*/ 	.short	(.L_67 - .L_66)
.L_66:
        /*003c*/ 	.word	0x00000000
        /*0040*/ 	.short	0x0002
        /*0042*/ 	.short	0x0010
        /*0044*/ 	.byte	0x00, 0xf5, 0x21, 0x00


	//----- nvinfo : EIATTR_KPARAM_INFO
	.align		4
.L_67:
        /*0048*/ 	.byte	0x04, 0x17
        /*004a*/ 	.short	(.L_69 - .L_68)
.L_68:
        /*004c*/ 	.word	0x00000000
        /*0050*/ 	.short	0x0001
        /*0052*/ 	.short	0x0008
        /*0054*/ 	.byte	0x00, 0xf5, 0x21, 0x00


	//----- nvinfo : EIATTR_KPARAM_INFO
	.align		4
.L_69:
        /*0058*/ 	.byte	0x04, 0x17
        /*005a*/ 	.short	(.L_71 - .L_70)
.L_70:
        /*005c*/ 	.word	0x00000000
        /*0060*/ 	.short	0x0000
        /*0062*/ 	.short	0x0000
        /*0064*/ 	.byte	0x00, 0xf5, 0x21, 0x00


	//----- nvinfo : EIATTR_SPARSE_MMA_MASK
	.align		4
.L_71:
        /*0068*/ 	.byte	0x03, 0x50
        /*006a*/ 	.short	0x0000


	//----- nvinfo : EIATTR_MAXREG_COUNT
	.align		4
        /*006c*/ 	.byte	0x03, 0x1b
        /*006e*/ 	.short	0x00ff


	//----- nvinfo : EIATTR_MERCURY_ISA_VERSION
	.align		4
        /*0070*/ 	.byte	0x03, 0x5f
        /*0072*/ 	.short	0x0101


	//----- nvinfo : EIATTR_VRC_CTA_INIT_COUNT
	.align		4
        /*0074*/ 	.byte	0x02, 0x4a
	.zero		1
	.zero		1


	//----- nvinfo : EIATTR_EXIT_INSTR_OFFSETS
	.align		4
        /*0078*/ 	.byte	0x04, 0x1c
        /*007a*/ 	.short	(.L_73 - .L_72)


	//   ....[0]....
.L_72:
        /*007c*/ 	.word	0x00000080


	//   ....[1]....
        /*0080*/ 	.word	0x00000960


	//   ....[2]....
        /*0084*/ 	.word	0x00000ad0


	//   ....[3]....
        /*0088*/ 	.word	0x00000ba0


	//   ....[4]....
        /*008c*/ 	.word	0x00000c30


	//   ....[5]....
        /*0090*/ 	.word	0x00000c90


	//----- nvinfo : EIATTR_CBANK_PARAM_SIZE
	.align		4
.L_73:
        /*0094*/ 	.byte	0x03, 0x19
        /*0096*/ 	.short	0x0024


	//----- nvinfo : EIATTR_PARAM_CBANK
	.align		4
        /*0098*/ 	.byte	0x04, 0x0a
        /*009a*/ 	.short	(.L_75 - .L_74)
	.align		4
.L_74:
        /*009c*/ 	.word	index@(.nv.constant0._Z18calculate_distancePfS_S_iii)
        /*00a0*/ 	.short	0x0380
        /*00a2*/ 	.short	0x0024


	//----- nvinfo : EIATTR_SW_WAR
	.align		4
.L_75:
        /*00a4*/ 	.byte	0x04, 0x36
        /*00a6*/ 	.short	(.L_77 - .L_76)
.L_76:
        /*00a8*/ 	.word	0x00000008
.L_77:


//--------------------- .nv.callgraph             --------------------------
	.section	.nv.callgraph,"",@"SHT_CUDA_CALLGRAPH"
	.align	4
	.sectionentsize	8
	.align		4
        /*0000*/ 	.word	0x00000000
	.align		4
        /*0004*/ 	.word	0xffffffff
	.align		4
        /*0008*/ 	.word	0x00000000
	.align		4
        /*000c*/ 	.word	0xfffffffe
	.align		4
        /*0010*/ 	.word	0x00000000
	.align		4
        /*0014*/ 	.word	0xfffffffd
	.align		4
        /*0018*/ 	.word	0x00000000
	.align		4
        /*001c*/ 	.word	0xfffffffc


//--------------------- .text._Z18calculate_centroidPfPiS_iii --------------------------
	.section	.text._Z18calculate_centroidPfPiS_iii,"ax",@progbits
	.align	128
        .global         _Z18calculate_centroidPfPiS_iii
        .type           _Z18calculate_centroidPfPiS_iii,@function
        .size           _Z18calculate_centroidPfPiS_iii,(.L_x_40 - _Z18calculate_centroidPfPiS_iii)
        .other          _Z18calculate_centroidPfPiS_iii,@"STO_CUDA_ENTRY STV_DEFAULT"
_Z18calculate_centroidPfPiS_iii:
.text._Z18calculate_centroidPfPiS_iii:
[----:B------:R-:W-:Y:S01]  /*0000*/  LDC R1, c[0x0][0x37c] ;  /* 0x0000df00ff017b82 */ /* 0x000fe20000000800 */
[----:B------:R-:W0:Y:S07]  /*0010*/  S2R R3, SR_TID.X ;  /* 0x0000000000037919 */ /* 0x000e2e0000002100 */
[----:B------:R-:W0:Y:S01]  /*0020*/  S2UR UR4, SR_CTAID.X ;  /* 0x00000000000479c3 */ /* 0x000e220000002500 */
[----:B------:R-:W1:Y:S07]  /*0030*/  LDCU UR5, c[0x0][0x39c] ;  /* 0x00007380ff0577ac */ /* 0x000e6e0008000800 */
[----:B------:R-:W0:Y:S08]  /*0040*/  LDC R0, c[0x0][0x360] ;  /* 0x0000d800ff007b82 */ /* 0x000e300000000800 */
[----:B------:R-:W2:Y:S01]  /*0050*/  LDC R2, c[0x0][0x3a0] ;  /* 0x0000e800ff027b82 */ /* 0x000ea20000000800 */
[----:B0-----:R-:W-:Y:S01]  /*0060*/  IMAD R0, R0, UR4, R3 ;  /* 0x0000000400007c24 */ /* 0x001fe2000f8e0203 */
[----:B--2---:R-:W-:-:S04]  /*0070*/  ISETP.GE.AND P0, PT, R2, 0x1, PT ;  /* 0x000000010200780c */ /* 0x004fc80003f06270 */
[----:B-1----:R-:W-:-:S13]  /*0080*/  ISETP.GE.OR P0, PT, R0, UR5, !P0 ;  /* 0x0000000500007c0c */ /* 0x002fda000c706670 */
[----:B------:R-:W-:Y:S05]  /*0090*/  @P0 EXIT ;  /* 0x000000000000094d */ /* 0x000fea0003800000 */
[----:B------:R-:W0:Y:S02]  /*00a0*/  LDC R4, c[0x0][0x398] ;  /* 0x0000e600ff047b82 */ /* 0x000e240000000800 */
[----:B0-----:R-:W-:-:S13]  /*00b0*/  ISETP.GE.AND P0, PT, R4, 0x1, PT ;  /* 0x000000010400780c */ /* 0x001fda0003f06270 */
[----:B------:R-:W-:Y:S05]  /*00c0*/  @!P0 EXIT ;  /* 0x000000000000894d */ /* 0x000fea0003800000 */
[----:B------:R-:W0:Y:S01]  /*00d0*/  LDCU.64 UR4, c[0x0][0x388] ;  /* 0x00007100ff0477ac */ /* 0x000e220008000a00 */
[C---:B------:R-:W-:Y:S01]  /*00e0*/  LOP3.LUT R2, R4.reuse, 0x7, RZ, 0xc0, !PT ;  /* 0x0000000704027812 */ /* 0x040fe200078ec0ff */
[----:B------:R-:W-:Y:S01]  /*00f0*/  IMAD.MOV.U32 R5, RZ, RZ, RZ ;  /* 0x000000ffff057224 */ /* 0x000fe200078e00ff */
[C---:B------:R-:W-:Y:S01]  /*0100*/  LOP3.LUT R3, R4.reuse, 0x3, RZ, 0xc0, !PT ;  /* 0x0000000304037812 */ /* 0x040fe200078ec0ff */
[----:B------:R-:W1:Y:S01]  /*0110*/  LDCU.64 UR6, c[0x0][0x358] ;  /* 0x00006b00ff0677ac */ /* 0x000e620008000a00 */
[----:B------:R-:W-:Y:S01]  /*0120*/  LOP3.LUT R4, R4, 0x7ffffff8, RZ, 0xc0, !PT ;  /* 0x7ffffff804047812 */ /* 0x000fe200078ec0ff */
[----:B0-----:R-:W-:-:S04]  /*0130*/  UIADD3 UR4, UP0, UPT, UR4, 0x10, URZ ;  /* 0x0000001004047890 */ /* 0x001fc8000ff1e0ff */
[----:B------:R-:W-:Y:S02]  /*0140*/  UIADD3.X UR5, UPT, UPT, URZ, UR5, URZ, UP0, !UPT ;  /* 0x00000005ff057290 */ /* 0x000fe400087fe4ff */
[----:B------:R-:W-:-:S04]  /*0150*/  IMAD.U32 R12, RZ, RZ, UR4 ;  /* 0x00000004ff0c7e24 */ /* 0x000fc8000f8e00ff */
[----:B-1----:R-:W-:-:S07]  /*0160*/  MOV R13, UR5 ;  /* 0x00000005000d7c02 */ /* 0x002fce0008000f00 */
.L_x_10:
[----:B0-----:R-:W0:Y:S01]  /*0170*/  LDCU UR8, c[0x0][0x398] ;  /* 0x00007300ff0877ac */ /* 0x001e220008000800 */
[----:B------:R-:W-:Y:S01]  /*0180*/  CS2R R6, SRZ ;  /* 0x0000000000067805 */ /* 0x000fe2000001ff00 */
[----:B------:R-:W-:Y:S01]  /*0190*/  IMAD.MOV.U32 R14, RZ, RZ, RZ ;  /* 0x000000ffff0e7224 */ /* 0x000fe200078e00ff */
[----:B0-----:R-:W-:-:S09]  /*01a0*/  UISETP.GE.U32.AND UP0, UPT, UR8, 0x8, UPT ;  /* 0x000000080800788c */ /* 0x001fd2000bf06070 */
[----:B------:R-:W-:Y:S05]  /*01b0*/  BRA.U !UP0, `(.L_x_0) ;  /* 0x00000009086c7547 */ /* 0x000fea000b800000 */
[----:B------:R-:W2:Y:S01]  /*01c0*/  LDG.E R7, desc[UR6][R12.64+-0x10] ;  /* 0xfffff0060c077981 */ /* 0x000ea2000c1e1900 */
[----:B------:R-:W0:Y:S03]  /*01d0*/  LDC R10, c[0x0][0x3a0] ;  /* 0x0000e800ff0a7b82 */ /* 0x000e260000000800 */
[----:B------:R-:W3:Y:S04]  /*01e0*/  LDG.E R9, desc[UR6][R12.64+-0xc] ;  /* 0xfffff4060c097981 */ /* 0x000ee8000c1e1900 */
[----:B------:R-:W4:Y:S04]  /*01f0*/  LDG.E R11, desc[UR6][R12.64+-0x8] ;  /* 0xfffff8060c0b7981 */ /* 0x000f28000c1e1900 */
[----:B------:R-:W5:Y:S04]  /*0200*/  LDG.E R15, desc[UR6][R12.64+-0x4] ;  /* 0xfffffc060c0f7981 */ /* 0x000f68000c1e1900 */
[----:B------:R-:W5:Y:S04]  /*0210*/  LDG.E R17, desc[UR6][R12.64] ;  /* 0x000000060c117981 */ /* 0x000f68000c1e1900 */
[----:B------:R-:W5:Y:S04]  /*0220*/  LDG.E R19, desc[UR6][R12.64+0x4] ;  /* 0x000004060c137981 */ /* 0x000f68000c1e1900 */
[----:B------:R-:W5:Y:S04]  /*0230*/  LDG.E R21, desc[UR6][R12.64+0x8] ;  /* 0x000008060c157981 */ /* 0x000f68000c1e1900 */
[----:B------:R-:W5:Y:S01]  /*0240*/  LDG.E R14, desc[UR6][R12.64+0xc] ;  /* 0x00000c060c0e7981 */ /* 0x000f62000c1e1900 */
[----:B--2---:R-:W-:-:S13]  /*0250*/  ISETP.NE.AND P6, PT, R7, R0, PT ;  /* 0x000000000700720c */ /* 0x004fda0003fc5270 */
[----:B------:R-:W1:Y:S02]  /*0260*/  @!P6 LDC.64 R6, c[0x0][0x380] ;  /* 0x0000e000ff06eb82 */ /* 0x000e640000000a00 */
[----:B-1----:R-:W-:-:S05]  /*0270*/  @!P6 IMAD.WIDE.U32 R6, R5, 0x4, R6 ;  /* 0x000000040506e825 */ /* 0x002fca00078e0006 */
[----:B------:R1:W2:Y:S01]  /*0280*/  @!P6 LDG.E R8, desc[UR6][R6.64] ;  /* 0x000000060608e981 */ /* 0x0002a2000c1e1900 */
[-C--:B---3--:R-:W-:Y:S02]  /*0290*/  ISETP.NE.AND P0, PT, R9, R0.reuse, PT ;  /* 0x000000000900720c */ /* 0x088fe40003f05270 */
[-C--:B----4-:R-:W-:Y:S02]  /*02a0*/  ISETP.NE.AND P1, PT, R11, R0.reuse, PT ;  /* 0x000000000b00720c */ /* 0x090fe40003f25270 */
[-C--:B-----5:R-:W-:Y:S02]  /*02b0*/  ISETP.NE.AND P2, PT, R15, R0.reuse, PT ;  /* 0x000000000f00720c */ /* 0x0a0fe40003f45270 */
[-C--:B------:R-:W-:Y:S02]  /*02c0*/  ISETP.NE.AND P3, PT, R17, R0.reuse, PT ;  /* 0x000000001100720c */ /* 0x080fe40003f65270 */
[----:B------:R-:W-:-:S05]  /*02d0*/  ISETP.NE.AND P4, PT, R19, R0, PT ;  /* 0x000000001300720c */ /* 0x000fca0003f85270 */
[----:B------:R-:W3:Y:S01]  /*02e0*/  @!P0 LDC.64 R26, c[0x0][0x380] ;  /* 0x0000e000ff1a8b82 */ /* 0x000ee20000000a00 */
[----:B------:R-:W-:Y:S02]  /*02f0*/  ISETP.NE.AND P5, PT, R21, R0, PT ;  /* 0x000000001500720c */ /* 0x000fe40003fa5270 */
[----:B-1----:R-:W-:-:S05]  /*0300*/  CS2R R6, SRZ ;  /* 0x0000000000067805 */ /* 0x002fca000001ff00 */
[----:B------:R-:W1:Y:S01]  /*0310*/  @!P1 LDC.64 R28, c[0x0][0x380] ;  /* 0x0000e000ff1c9b82 */ /* 0x000e620000000a00 */
[----:B------:R-:W-:-:S07]  /*0320*/  @!P6 MOV R7, 0x1 ;  /* 0x000000010007e802 */ /* 0x000fce0000000f00 */
[----:B------:R-:W4:Y:S08]  /*0330*/  @!P2 LDC.64 R22, c[0x0][0x380] ;  /* 0x0000e000ff16ab82 */ /* 0x000f300000000a00 */
[----:B------:R-:W5:Y:S08]  /*0340*/  @!P3 LDC.64 R24, c[0x0][0x380] ;  /* 0x0000e000ff18bb82 */ /* 0x000f700000000a00 */
[----:B------:R-:W3:Y:S01]  /*0350*/  @!P4 LDC.64 R18, c[0x0][0x380] ;  /* 0x0000e000ff12cb82 */ /* 0x000ee20000000a00 */
[----:B0-----:R-:W-:-:S02]  /*0360*/  IMAD R9, R10, 0x2, R5 ;  /* 0x000000020a097824 */ /* 0x001fc400078e0205 */
[----:B------:R-:W-:-:S05]  /*0370*/  IMAD R11, R10, 0x3, R5 ;  /* 0x000000030a0b7824 */ /* 0x000fca00078e0205 */
[----:B------:R-:W0:Y:S01]  /*0380*/  @!P5 LDC.64 R16, c[0x0][0x380] ;  /* 0x0000e000ff10db82 */ /* 0x000e220000000a00 */
[----:B-1----:R-:W-:-:S04]  /*0390*/  @!P1 IMAD.WIDE.U32 R28, R9, 0x4, R28 ;  /* 0x00000004091c9825 */ /* 0x002fc800078e001c */
[----:B----4-:R-:W-:Y:S02]  /*03a0*/  @!P2 IMAD.WIDE.U32 R22, R11, 0x4, R22 ;  /* 0x000000040b16a825 */ /* 0x010fe400078e0016 */
[----:B------:R-:W4:Y:S02]  /*03b0*/  @!P1 LDG.E R29, desc[UR6][R28.64] ;  /* 0x000000061c1d9981 */ /* 0x000f24000c1e1900 */
[----:B------:R-:W-:Y:S02]  /*03c0*/  IMAD R21, R10, 0x4, R5 ;  /* 0x000000040a157824 */ /* 0x000fe400078e0205 */
[----:B------:R1:W4:Y:S02]  /*03d0*/  @!P2 LDG.E R22, desc[UR6][R22.64] ;  /* 0x000000061616a981 */ /* 0x000324000c1e1900 */
[----:B-----5:R-:W-:-:S05]  /*03e0*/  @!P3 IMAD.WIDE.U32 R24, R21, 0x4, R24 ;  /* 0x000000041518b825 */ /* 0x020fca00078e0018 */
[----:B------:R5:W4:Y:S01]  /*03f0*/  @!P3 LDG.E R20, desc[UR6][R24.64] ;  /* 0x000000061814b981 */ /* 0x000b22000c1e1900 */
[----:B-1----:R-:W-:-:S04]  /*0400*/  IMAD R23, R10, 0x5, R5 ;  /* 0x000000050a177824 */ /* 0x002fc800078e0205 */
[----:B---3--:R-:W-:-:S04]  /*0410*/  @!P4 IMAD.WIDE.U32 R18, R23, 0x4, R18 ;  /* 0x000000041712c825 */ /* 0x008fc800078e0012 */
[----:B-----5:R-:W-:Y:S02]  /*0420*/  IMAD R25, R10, 0x6, R5 ;  /* 0x000000060a197824 */ /* 0x020fe400078e0205 */
[----:B------:R-:W3:Y:S02]  /*0430*/  @!P4 LDG.E R19, desc[UR6][R18.64] ;  /* 0x000000061213c981 */ /* 0x000ee4000c1e1900 */
[----:B0-----:R-:W-:-:S06]  /*0440*/  @!P5 IMAD.WIDE.U32 R16, R25, 0x4, R16 ;  /* 0x000000041910d825 */ /* 0x001fcc00078e0010 */
[----:B------:R-:W5:Y:S01]  /*0450*/  @!P5 LDG.E R17, desc[UR6][R16.64] ;  /* 0x000000061011d981 */ /* 0x000f62000c1e1900 */
[----:B--2---:R-:W-:Y:S01]  /*0460*/  @!P6 FADD R6, RZ, R8 ;  /* 0x00000008ff06e221 */ /* 0x004fe20000000000 */
[----:B------:R-:W-:Y:S01]  /*0470*/  ISETP.NE.AND P6, PT, R14, R0, PT ;  /* 0x000000000e00720c */ /* 0x000fe20003fc5270 */
[----:B------:R-:W-:-:S04]  /*0480*/  IMAD.IADD R8, R5, 0x1, R10 ;  /* 0x0000000105087824 */ /* 0x000fc800078e020a */
[----:B------:R-:W-:-:S06]  /*0490*/  @!P0 IMAD.WIDE.U32 R26, R8, 0x4, R26 ;  /* 0x00000004081a8825 */ /* 0x000fcc00078e001a */
[----:B------:R0:W2:Y:S02]  /*04a0*/  @!P0 LDG.E R27, desc[UR6][R26.64] ;  /* 0x000000061a1b8981 */ /* 0x0000a4000c1e1900 */
[----:B------:R-:W1:Y:S01]  /*04b0*/  @!P6 LDC.64 R14, c[0x0][0x380] ;  /* 0x0000e000ff0eeb82 */ /* 0x000e620000000a00 */
[----:B0-----:R-:W-:-:S04]  /*04c0*/  IMAD R26, R10, 0x7, R5 ;  /* 0x000000070a1a7824 */ /* 0x001fc800078e0205 */
[----:B-1----:R-:W-:-:S06]  /*04d0*/  @!P6 IMAD.WIDE.U32 R14, R26, 0x4, R14 ;  /* 0x000000041a0ee825 */ /* 0x002fcc00078e000e */
[----:B------:R0:W5:Y:S01]  /*04e0*/  @!P6 LDG.E R15, desc[UR6][R14.64] ;  /* 0x000000060e0fe981 */ /* 0x000162000c1e1900 */
[----:B------:R-:W-:Y:S02]  /*04f0*/  @!P0 IADD3 R7, PT, PT, R7, 0x1, RZ ;  /* 0x0000000107078810 */ /* 0x000fe40007ffe0ff */
[----:B------:R-:W-:-:S03]  /*0500*/  IADD3 R16, PT, PT, -R4, 0x8, RZ ;  /* 0x0000000804107810 */ /* 0x000fc60007ffe1ff */
[----:B------:R-:W-:-:S04]  /*0510*/  @!P1 VIADD R7, R7, 0x1 ;  /* 0x0000000107079836 */ /* 0x000fc80000000000 */
[----:B------:R-:W-:-:S04]  /*0520*/  @!P2 VIADD R7, R7, 0x1 ;  /* 0x000000010707a836 */ /* 0x000fc80000000000 */
[----:B------:R-:W-:Y:S01]  /*0530*/  @!P3 VIADD R7, R7, 0x1 ;  /* 0x000000010707b836 */ /* 0x000fe20000000000 */
[----:B------:R-:W-:-:S03]  /*0540*/  UIADD3 UR8, UP0, UPT, UR4, 0x20, URZ ;  /* 0x0000002004087890 */ /* 0x000fc6000ff1e0ff */
[----:B------:R-:W-:Y:S01]  /*0550*/  @!P4 VIADD R7, R7, 0x1 ;  /* 0x000000010707c836 */ /* 0x000fe20000000000 */
[----:B------:R-:W-:-:S04]  /*0560*/  UIADD3.X UR9, UPT, UPT, URZ, UR5, URZ, UP0, !UPT ;  /* 0x00000005ff097290 */ /* 0x000fc800087fe4ff */
[----:B------:R-:W-:Y:S01]  /*0570*/  @!P5 IADD3 R7, PT, PT, R7, 0x1, RZ ;  /* 0x000000010707d810 */ /* 0x000fe20007ffe0ff */
[----:B------:R-:W-:Y:S01]  /*0580*/  IMAD R23, R10, 0x8, R23 ;  /* 0x000000080a177824 */ /* 0x000fe200078e0217 */
[----:B0-----:R-:W-:Y:S02]  /*0590*/  MOV R14, R4 ;  /* 0x00000004000e7202 */ /* 0x001fe40000000f00 */
[----:B------:R-:W-:Y:S01]  /*05a0*/  @!P6 IADD3 R7, PT, PT, R7, 0x1, RZ ;  /* 0x000000010707e810 */ /* 0x000fe20007ffe0ff */
[----:B--2---:R-:W-:-:S04]  /*05b0*/  @!P0 FADD R6, R6, R27 ;  /* 0x0000001b06068221 */ /* 0x004fc80000000000 */
[----:B----4-:R-:W-:Y:S01]  /*05c0*/  @!P1 FADD R6, R6, R29 ;  /* 0x0000001d06069221 */ /* 0x010fe20000000000 */
[----:B------:R-:W-:-:S03]  /*05d0*/  ISETP.NE.AND P0, PT, R16, RZ, PT ;  /* 0x000000ff1000720c */ /* 0x000fc60003f05270 */
[----:B------:R-:W-:-:S04]  /*05e0*/  @!P2 FADD R6, R6, R22 ;  /* 0x000000160606a221 */ /* 0x000fc80000000000 */
[----:B------:R-:W-:-:S04]  /*05f0*/  @!P3 FADD R6, R6, R20 ;  /* 0x000000140606b221 */ /* 0x000fc80000000000 */
[----:B---3--:R-:W-:-:S04]  /*0600*/  @!P4 FADD R6, R6, R19 ;  /* 0x000000130606c221 */ /* 0x008fc80000000000 */
[----:B-----5:R-:W-:Y:S01]  /*0610*/  @!P5 FADD R6, R6, R17 ;  /* 0x000000110606d221 */ /* 0x020fe20000000000 */
[C---:B------:R-:W-:Y:S01]  /*0620*/  IMAD R27, R10.reuse, 0x8, R11 ;  /* 0x000000080a1b7824 */ /* 0x040fe200078e020b */
[C---:B------:R-:W-:Y:S01]  /*0630*/  LEA R17, R10.reuse, R21, 0x3 ;  /* 0x000000150a117211 */ /* 0x040fe200078e18ff */
[C---:B------:R-:W-:Y:S01]  /*0640*/  IMAD R21, R10.reuse, 0x8, R25 ;  /* 0x000000080a157824 */ /* 0x040fe200078e0219 */
[C---:B------:R-:W-:Y:S01]  /*0650*/  LEA R29, R10.reuse, R9, 0x3 ;  /* 0x000000090a1d7211 */ /* 0x040fe200078e18ff */
[C---:B------:R-:W-:Y:S01]  /*0660*/  IMAD R20, R10.reuse, 0x8, R5 ;  /* 0x000000080a147824 */ /* 0x040fe200078e0205 */
[----:B------:R-:W-:Y:S01]  /*0670*/  LEA R11, R10, R26, 0x3 ;  /* 0x0000001a0a0b7211 */ /* 0x000fe200078e18ff */
[----:B------:R-:W-:Y:S01]  /*0680*/  @!P6 FADD R6, R6, R15 ;  /* 0x0000000f0606e221 */ /* 0x000fe20000000000 */
[----:B------:R-:W-:Y:S01]  /*0690*/  IMAD R15, R10, 0x8, R8 ;  /* 0x000000080a0f7824 */ /* 0x000fe200078e0208 */
[----:B------:R-:W-:Y:S06]  /*06a0*/  @!P0 BRA `(.L_x_0) ;  /* 0x0000000400308947 */ /* 0x000fec0003800000 */
[----:B------:R-:W0:Y:S01]  /*06b0*/  LDC R8, c[0x0][0x3a0] ;  /* 0x0000e800ff087b82 */ /* 0x000e220000000800 */
[----:B------:R-:W-:Y:S01]  /*06c0*/  IMAD.MOV.U32 R10, RZ, RZ, R15 ;  /* 0x000000ffff0a7224 */ /* 0x000fe200078e000f */
[----:B------:R-:W-:Y:S01]  /*06d0*/  MOV R25, R17 ;  /* 0x0000001100197202 */ /* 0x000fe20000000f00 */
[----:B------:R-:W-:Y:S01]  /*06e0*/  IMAD.MOV.U32 R9, RZ, RZ, R16 ;  /* 0x000000ffff097224 */ /* 0x000fe200078e0010 */
[----:B------:R-:W-:Y:S01]  /*06f0*/  MOV R14, UR8 ;  /* 0x00000008000e7c02 */ /* 0x000fe20008000f00 */
[----:B------:R-:W-:-:S07]  /*0700*/  IMAD.U32 R15, RZ, RZ, UR9 ;  /* 0x00000009ff0f7e24 */ /* 0x000fce000f8e00ff */
.L_x_1:
[----:B------:R-:W2:Y:S04]  /*0710*/  LDG.E R17, desc[UR6][R14.64+-0x10] ;  /* 0xfffff0060e117981 */ /* 0x000ea8000c1e1900 */
[----:B------:R-:W3:Y:S04]  /*0720*/  LDG.E R22, desc[UR6][R14.64+-0x4] ;  /* 0xfffffc060e167981 */ /* 0x000ee8000c1e1900 */
[----:B------:R-:W4:Y:S04]  /*0730*/  LDG.E R19, desc[UR6][R14.64+-0x8] ;  /* 0xfffff8060e137981 */ /* 0x000f28000c1e1900 */
[----:B------:R-:W5:Y:S04]  /*0740*/  LDG.E R18, desc[UR6][R14.64+-0xc] ;  /* 0xfffff4060e127981 */ /* 0x000f68000c1e1900 */
[----:B------:R-:W5:Y:S04]  /*0750*/  LDG.E R28, desc[UR6][R14.64+0x4] ;  /* 0x000004060e1c7981 */ /* 0x000f68000c1e1900 */
[----:B------:R-:W5:Y:S01]  /*0760*/  LDG.E R26, desc[UR6][R14.64+0x8] ;  /* 0x000008060e1a7981 */ /* 0x000f62000c1e1900 */
[----:B--2---:R-:W-:-:S13]  /*0770*/  ISETP.NE.AND P6, PT, R17, R0, PT ;  /* 0x000000001100720c */ /* 0x004fda0003fc5270 */
[----:B------:R-:W1:Y:S02]  /*0780*/  @!P6 LDC.64 R16, c[0x0][0x380] ;  /* 0x0000e000ff10eb82 */ /* 0x000e640000000a00 */
[----:B-1----:R-:W-:-:S06]  /*0790*/  @!P6 IMAD.WIDE.U32 R16, R20, 0x4, R16 ;  /* 0x000000041410e825 */ /* 0x002fcc00078e0010 */
[----:B------:R-:W2:Y:S01]  /*07a0*/  @!P6 LDG.E R17, desc[UR6][R16.64] ;  /* 0x000000061011e981 */ /* 0x000ea2000c1e1900 */
[----:B---3--:R-:W-:-:S03]  /*07b0*/  ISETP.NE.AND P2, PT, R22, R0, PT ;  /* 0x000000001600720c */ /* 0x008fc60003f45270 */
[----:B------:R-:W3:Y:S01]  /*07c0*/  LDG.E R22, desc[UR6][R14.64] ;  /* 0x000000060e167981 */ /* 0x000ee2000c1e1900 */
[-C--:B----4-:R-:W-:Y:S02]  /*07d0*/  ISETP.NE.AND P1, PT, R19, R0.reuse, PT ;  /* 0x000000001300720c */ /* 0x090fe40003f25270 */
[----:B-----5:R-:W-:-:S13]  /*07e0*/  ISETP.NE.AND P0, PT, R18, R0, PT ;  /* 0x000000001200720c */ /* 0x020fda0003f05270 */
[----:B------:R-:W1:Y:S02]  /*07f0*/  @!P0 LDC.64 R18, c[0x0][0x380] ;  /* 0x0000e000ff128b82 */ /* 0x000e640000000a00 */
[----:B-1----:R-:W-:-:S06]  /*0800*/  @!P0 IMAD.WIDE.U32 R18, R10, 0x4, R18 ;  /* 0x000000040a128825 */ /* 0x002fcc00078e0012 */
[----:B------:R-:W4:Y:S01]  /*0810*/  @!P0 LDG.E R19, desc[UR6][R18.64] ;  /* 0x0000000612138981 */ /* 0x000f22000c1e1900 */
[----:B--2---:R-:W-:Y:S02]  /*0820*/  @!P6 FADD R6, R6, R17 ;  /* 0x000000110606e221 */ /* 0x004fe40000000000 */
[----:B------:R-:W1:Y:S02]  /*0830*/  @!P1 LDC.64 R16, c[0x0][0x380] ;  /* 0x0000e000ff109b82 */ /* 0x000e640000000a00 */
[----:B-1----:R-:W-:-:S05]  /*0840*/  @!P1 IMAD.WIDE.U32 R16, R29, 0x4, R16 ;  /* 0x000000041d109825 */ /* 0x002fca00078e0010 */
[----:B------:R1:W2:Y:S02]  /*0850*/  @!P1 LDG.E R24, desc[UR6][R16.64] ;  /* 0x0000000610189981 */ /* 0x0002a4000c1e1900 */
[----:B-1----:R-:W1:Y:S02]  /*0860*/  @!P2 LDC.64 R16, c[0x0][0x380] ;  /* 0x0000e000ff10ab82 */ /* 0x002e640000000a00 */
[----:B-1----:R-:W-:-:S06]  /*0870*/  @!P2 IMAD.WIDE.U32 R16, R27, 0x4, R16 ;  /* 0x000000041b10a825 */ /* 0x002fcc00078e0010 */
[----:B------:R-:W5:Y:S01]  /*0880*/  @!P2 LDG.E R17, desc[UR6][R16.64] ;  /* 0x000000061011a981 */ /* 0x000f62000c1e1900 */
[----:B---3--:R-:W-:-:S03]  /*0890*/  ISETP.NE.AND P3, PT, R22, R0, PT ;  /* 0x000000001600720c */ /* 0x008fc60003f65270 */
[----:B------:R-:W3:Y:S01]  /*08a0*/  LDG.E R22, desc[UR6][R14.64+0xc] ;  /* 0x00000c060e167981 */ /* 0x000ee2000c1e1900 */
[-C--:B------:R-:W-:Y:S01]  /*08b0*/  ISETP.NE.AND P4, PT, R28, R0.reuse, PT ;  /* 0x000000001c00720c */ /* 0x080fe20003f85270 */
[----:B----4-:R-:W-:Y:S01]  /*08c0*/  @!P0 FADD R6, R6, R19 ;  /* 0x0000001306068221 */ /* 0x010fe20000000000 */
[----:B------:R-:W-:Y:S02]  /*08d0*/  ISETP.NE.AND P5, PT, R26, R0, PT ;  /* 0x000000001a00720c */ /* 0x000fe40003fa5270 */
[----:B------:R-:W-:-:S05]  /*08e0*/  @!P6 IADD3 R7, PT, PT, R7, 0x1, RZ ;  /* 0x000000010707e810 */ /* 0x000fca0007ffe0ff */
[----:B------:R-:W1:Y:S02]  /*08f0*/  @!P3 LDC.64 R18, c[0x0][0x380] ;  /* 0x0000e000ff12bb82 */ /* 0x000e640000000a00 */
[----:B-1----:R-:W-:-:S06]  /*0900*/  @!P3 IMAD.WIDE.U32 R18, R25, 0x4, R18 ;  /* 0x000000041912b825 */ /* 0x002fcc00078e0012 */
[----:B------:R-:W4:Y:S01]  /*0910*/  @!P3 LDG.E R19, desc[UR6][R18.64] ;  /* 0x000000061213b981 */ /* 0x000f22000c1e1900 */
[----:B--2---:R-:W-:-:S04]  /*0920*/  @!P1 FADD R6, R6, R24 ;  /* 0x0000001806069221 */ /* 0x004fc80000000000 */
[----:B-----5:R-:W-:Y:S02]  /*0930*/  @!P2 FADD R6, R6, R17 ;  /* 0x000000110606a221 */ /* 0x020fe40000000000 */
[----:B------:R-:W1:Y:S02]  /*0940*/  @!P4 LDC.64 R16, c[0x0][0x380] ;  /* 0x0000e000ff10cb82 */ /* 0x000e640000000a00 */
[----:B-1----:R-:W-:-:S05]  /*0950*/  @!P4 IMAD.WIDE.U32 R16, R23, 0x4, R16 ;  /* 0x000000041710c825 */ /* 0x002fca00078e0010 */
[----:B------:R1:W2:Y:S02]  /*0960*/  @!P4 LDG.E R24, desc[UR6][R16.64] ;  /* 0x000000061018c981 */ /* 0x0002a4000c1e1900 */
[----:B-1----:R-:W1:Y:S01]  /*0970*/  @!P5 LDC.64 R16, c[0x0][0x380] ;  /* 0x0000e000ff10db82 */ /* 0x002e620000000a00 */
[----:B---3--:R-:W-:Y:S01]  /*0980*/  ISETP.NE.AND P6, PT, R22, R0, PT ;  /* 0x000000001600720c */ /* 0x008fe20003fc5270 */
[----:B-1----:R-:W-:-:S05]  /*0990*/  @!P5 IMAD.WIDE.U32 R16, R21, 0x4, R16 ;  /* 0x000000041510d825 */ /* 0x002fca00078e0010 */
[----:B------:R1:W3:Y:S07]  /*09a0*/  @!P5 LDG.E R22, desc[UR6][R16.64] ;  /* 0x000000061016d981 */ /* 0x0002ee000c1e1900 */
[----:B-1----:R-:W1:Y:S02]  /*09b0*/  @!P6 LDC.64 R16, c[0x0][0x380] ;  /* 0x0000e000ff10eb82 */ /* 0x002e640000000a00 */
[----:B-1----:R-:W-:-:S05]  /*09c0*/  @!P6 IMAD.WIDE.U32 R16, R11, 0x4, R16 ;  /* 0x000000040b10e825 */ /* 0x002fca00078e0010 */
[----:B------:R-:W5:Y:S01]  /*09d0*/  @!P6 LDG.E R26, desc[UR6][R16.64] ;  /* 0x00000006101ae981 */ /* 0x000f62000c1e1900 */
[----:B------:R-:W-:Y:S01]  /*09e0*/  @!P0 VIADD R7, R7, 0x1 ;  /* 0x0000000107078836 */ /* 0x000fe20000000000 */
[----:B------:R-:W-:-:S04]  /*09f0*/  IADD3 R14, P0, PT, R14, 0x20, RZ ;  /* 0x000000200e0e7810 */ /* 0x000fc80007f1e0ff */
[----:B------:R-:W-:Y:S02]  /*0a00*/  @!P1 IADD3 R7, PT, PT, R7, 0x1, RZ ;  /* 0x0000000107079810 */ /* 0x000fe40007ffe0ff */
[----:B------:R-:W-:Y:S01]  /*0a10*/  IADD3 R9, PT, PT, R9, 0x8, RZ ;  /* 0x0000000809097810 */ /* 0x000fe20007ffe0ff */
[----:B------:R-:W-:Y:S02]  /*0a20*/  IMAD.X R15, RZ, RZ, R15, P0 ;  /* 0x000000ffff0f7224 */ /* 0x000fe400000e060f */
[----:B------:R-:W-:Y:S01]  /*0a30*/  @!P2 VIADD R7, R7, 0x1 ;  /* 0x000000010707a836 */ /* 0x000fe20000000000 */
[----:B------:R-:W-:Y:S01]  /*0a40*/  ISETP.NE.AND P0, PT, R9, RZ, PT ;  /* 0x000000ff0900720c */ /* 0x000fe20003f05270 */
[----:B----4-:R-:W-:-:S03]  /*0a50*/  @!P3 FADD R6, R6, R19 ;  /* 0x000000130606b221 */ /* 0x010fc60000000000 */
[----:B------:R-:W-:-:S05]  /*0a60*/  @!P3 IADD3 R7, PT, PT, R7, 0x1, RZ ;  /* 0x000000010707b810 */ /* 0x000fca0007ffe0ff */
[----:B------:R-:W-:-:S04]  /*0a70*/  @!P4 VIADD R7, R7, 0x1 ;  /* 0x000000010707c836 */ /* 0x000fc80000000000 */
[----:B------:R-:W-:Y:S01]  /*0a80*/  @!P5 VIADD R7, R7, 0x1 ;  /* 0x000000010707d836 */ /* 0x000fe20000000000 */
[C---:B0-----:R-:W-:Y:S01]  /*0a90*/  LEA R10, R8.reuse, R10, 0x3 ;  /* 0x0000000a080a7211 */ /* 0x041fe200078e18ff */
[C---:B------:R-:W-:Y:S01]  /*0aa0*/  IMAD R20, R8.reuse, 0x8, R20 ;  /* 0x0000000808147824 */ /* 0x040fe200078e0214 */
[C---:B------:R-:W-:Y:S01]  /*0ab0*/  LEA R29, R8.reuse, R29, 0x3 ;  /* 0x0000001d081d7211 */ /* 0x040fe200078e18ff */
[C---:B------:R-:W-:Y:S01]  /*0ac0*/  IMAD R27, R8.reuse, 0x8, R27 ;  /* 0x00000008081b7824 */ /* 0x040fe200078e021b */
[C---:B------:R-:W-:Y:S01]  /*0ad0*/  LEA R25, R8.reuse, R25, 0x3 ;  /* 0x0000001908197211 */ /* 0x040fe200078e18ff */
[C---:B------:R-:W-:Y:S01]  /*0ae0*/  IMAD R21, R8.reuse, 0x8, R21 ;  /* 0x0000000808157824 */ /* 0x040fe200078e0215 */
[C---:B------:R-:W-:Y:S01]  /*0af0*/  LEA R23, R8.reuse, R23, 0x3 ;  /* 0x0000001708177211 */ /* 0x040fe200078e18ff */
[----:B------:R-:W-:Y:S01]  /*0b00*/  @!P6 VIADD R7, R7, 0x1 ;  /* 0x000000010707e836 */ /* 0x000fe20000000000 */
[----:B------:R-:W-:Y:S01]  /*0b10*/  LEA R11, R8, R11, 0x3 ;  /* 0x0000000b080b7211 */ /* 0x000fe200078e18ff */
[----:B--2---:R-:W-:-:S04]  /*0b20*/  @!P4 FADD R6, R6, R24 ;  /* 0x000000180606c221 */ /* 0x004fc80000000000 */
[----:B---3--:R-:W-:-:S04]  /*0b30*/  @!P5 FADD R6, R6, R22 ;  /* 0x000000160606d221 */ /* 0x008fc80000000000 */
[----:B-----5:R-:W-:Y:S01]  /*0b40*/  @!P6 FADD R6, R6, R26 ;  /* 0x0000001a0606e221 */ /* 0x020fe20000000000 */
[----:B------:R-:W-:Y:S06]  /*0b50*/  @P0 BRA `(.L_x_1) ;  /* 0xfffffff800ec0947 */ /* 0x000fec000383ffff */
[----:B------:R-:W-:-:S07]  /*0b60*/  MOV R14, R4 ;  /* 0x00000004000e7202 */ /* 0x000fce0000000f00 */
.L_x_0:
[----:B------:R-:W-:-:S13]  /*0b70*/  ISETP.NE.AND P0, PT, R2, RZ, PT ;  /* 0x000000ff0200720c */ /* 0x000fda0003f05270 */
[----:B------:R-:W-:Y:S05]  /*0b80*/  @!P0 BRA `(.L_x_2) ;  /* 0x0000000400608947 */ /* 0x000fea0003800000 */
[----:B------:R-:W-:Y:S01]  /*0b90*/  VIADD R8, R2, 0xffffffff ;  /* 0xffffffff02087836 */ /* 0x000fe20000000000 */
[----:B------:R-:W-:-:S04]  /*0ba0*/  ISETP.NE.AND P4, PT, R3, RZ, PT ;  /* 0x000000ff0300720c */ /* 0x000fc80003f85270 */
[----:B------:R-:W-:-:S13]  /*0bb0*/  ISETP.GE.U32.AND P0, PT, R8, 0x3, PT ;  /* 0x000000030800780c */ /* 0x000fda0003f06070 */
[----:B------:R-:W-:Y:S05]  /*0bc0*/  @!P0 BRA `(.L_x_3) ;  /* 0x0000000000a88947 */ /* 0x000fea0003800000 */
[----:B------:R-:W0:Y:S02]  /*0bd0*/  LDC.64 R8, c[0x0][0x388] ;  /* 0x0000e200ff087b82 */ /* 0x000e240000000a00 */
[----:B0-----:R-:W-:-:S05]  /*0be0*/  IMAD.WIDE.U32 R10, R14, 0x4, R8 ;  /* 0x000000040e0a7825 */ /* 0x001fca00078e0008 */
[----:B------:R-:W2:Y:S04]  /*0bf0*/  LDG.E R15, desc[UR6][R10.64+0x4] ;  /* 0x000004060a0f7981 */ /* 0x000ea8000c1e1900 */
[----:B------:R-:W3:Y:S04]  /*0c00*/  LDG.E R9, desc[UR6][R10.64] ;  /* 0x000000060a097981 */ /* 0x000ee8000c1e1900 */
[----:B------:R-:W4:Y:S04]  /*0c10*/  LDG.E R17, desc[UR6][R10.64+0x8] ;  /* 0x000008060a117981 */ /* 0x000f28000c1e1900 */
[----:B------:R-:W5:Y:S01]  /*0c20*/  LDG.E R19, desc[UR6][R10.64+0xc] ;  /* 0x00000c060a137981 */ /* 0x000f62000c1e1900 */
[----:B--2---:R-:W-:-:S02]  /*0c30*/  ISETP.NE.AND P1, PT, R15, R0, PT ;  /* 0x000000000f00720c */ /* 0x004fc40003f25270 */
[-C--:B---3--:R-:W-:Y:S02]  /*0c40*/  ISETP.NE.AND P0, PT, R9, R0.reuse, PT ;  /* 0x000000000900720c */ /* 0x088fe40003f05270 */
[-C--:B----4-:R-:W-:Y:S02]  /*0c50*/  ISETP.NE.AND P2, PT, R17, R0.reuse, PT ;  /* 0x000000001100720c */ /* 0x090fe40003f45270 */
[----:B-----5:R-:W-:-:S07]  /*0c60*/  ISETP.NE.AND P3, PT, R19, R0, PT ;  /* 0x000000001300720c */ /* 0x020fce0003f65270 */
[----:B------:R-:W0:Y:S08]  /*0c70*/  @!P1 LDC R21, c[0x0][0x3a0] ;  /* 0x0000e800ff159b82 */ /* 0x000e300000000800 */
[----:B------:R-:W1:Y:S01]  /*0c80*/  @!P0 LDC R15, c[0x0][0x3a0] ;  /* 0x0000e800ff0f8b82 */ /* 0x000e620000000800 */
[----:B------:R-:W-:-:S07]  /*0c90*/  @!P2 IADD3 R24, PT, PT, R14, 0x2, RZ ;  /* 0x000000020e18a810 */ /* 0x000fce0007ffe0ff */
[----:B------:R-:W2:Y:S08]  /*0ca0*/  @!P0 LDC.64 R18, c[0x0][0x380] ;  /* 0x0000e000ff128b82 */ /* 0x000eb00000000a00 */
[----:B------:R-:W3:Y:S01]  /*0cb0*/  @!P2 LDC R23, c[0x0][0x3a0] ;  /* 0x0000e800ff17ab82 */ /* 0x000ee20000000800 */
[----:B0-----:R-:W-:-:S04]  /*0cc0*/  @!P1 IMAD R22, R14, R21, R21 ;  /* 0x000000150e169224 */ /* 0x001fc800078e0215 */
[--C-:B------:R-:W-:Y:S01]  /*0cd0*/  @!P1 IMAD.IADD R21, R22, 0x1, R5.reuse ;  /* 0x0000000116159824 */ /* 0x100fe200078e0205 */
[C---:B------:R-:W-:Y:S02]  /*0ce0*/  @!P3 IADD3 R22, PT, PT, R14.reuse, 0x3, RZ ;  /* 0x000000030e16b810 */ /* 0x040fe40007ffe0ff */
[----:B------:R-:W0:Y:S01]  /*0cf0*/  @!P1 LDC.64 R16, c[0x0][0x380] ;  /* 0x0000e000ff109b82 */ /* 0x000e220000000a00 */
[----:B-1----:R-:W-:-:S07]  /*0d00*/  @!P0 IMAD R15, R14, R15, R5 ;  /* 0x0000000f0e0f8224 */ /* 0x002fce00078e0205 */
[----:B------:R-:W1:Y:S01]  /*0d10*/  @!P2 LDC.64 R8, c[0x0][0x380] ;  /* 0x0000e000ff08ab82 */ /* 0x000e620000000a00 */
[----:B--2---:R-:W-:-:S06]  /*0d20*/  @!P0 IMAD.WIDE.U32 R18, R15, 0x4, R18 ;  /* 0x000000040f128825 */ /* 0x004fcc00078e0012 */
[----:B------:R-:W2:Y:S01]  /*0d30*/  @!P0 LDG.E R19, desc[UR6][R18.64] ;  /* 0x0000000612138981 */ /* 0x000ea2000c1e1900 */
[----:B------:R-:W4:Y:S01]  /*0d40*/  @!P3 LDC R20, c[0x0][0x3a0] ;  /* 0x0000e800ff14bb82 */ /* 0x000f220000000800 */
[----:B---3--:R-:W-:-:S07]  /*0d50*/  @!P2 IMAD R15, R24, R23, R5 ;  /* 0x00000017180fa224 */ /* 0x008fce00078e0205 */
[----:B------:R-:W3:Y:S01]  /*0d60*/  @!P3 LDC.64 R10, c[0x0][0x380] ;  /* 0x0000e000ff0abb82 */ /* 0x000ee20000000a00 */
[----:B0-----:R-:W-:-:S06]  /*0d70*/  @!P1 IMAD.WIDE.U32 R16, R21, 0x4, R16 ;  /* 0x0000000415109825 */ /* 0x001fcc00078e0010 */
[----:B------:R-:W5:Y:S01]  /*0d80*/  @!P1 LDG.E R17, desc[UR6][R16.64] ;  /* 0x0000000610119981 */ /* 0x000f62000c1e1900 */
[----:B-1----:R-:W-:-:S06]  /*0d90*/  @!P2 IMAD.WIDE.U32 R8, R15, 0x4, R8 ;  /* 0x000000040f08a825 */ /* 0x002fcc00078e0008 */
[----:B------:R-:W5:Y:S01]  /*0da0*/  @!P2 LDG.E R9, desc[UR6][R8.64] ;  /* 0x000000060809a981 */ /* 0x000f62000c1e1900 */
[----:B----4-:R-:W-:-:S04]  /*0db0*/  @!P3 IMAD R15, R22, R20, R5 ;  /* 0x00000014160fb224 */ /* 0x010fc800078e0205 */
[----:B---3--:R-:W-:-:S06]  /*0dc0*/  @!P3 IMAD.WIDE.U32 R10, R15, 0x4, R10 ;  /* 0x000000040f0ab825 */ /* 0x008fcc00078e000a */
[----:B------:R-:W3:Y:S01]  /*0dd0*/  @!P3 LDG.E R11, desc[UR6][R10.64] ;  /* 0x000000060a0bb981 */ /* 0x000ee2000c1e1900 */
[----:B------:R-:W-:-:S05]  /*0de0*/  @!P0 VIADD R7, R7, 0x1 ;  /* 0x0000000107078836 */ /* 0x000fca0000000000 */
[----:B------:R-:W-:-:S05]  /*0df0*/  @!P1 IADD3 R7, PT, PT, R7, 0x1, RZ ;  /* 0x0000000107079810 */ /* 0x000fca0007ffe0ff */
[----:B------:R-:W-:Y:S01]  /*0e00*/  @!P2 VIADD R7, R7, 0x1 ;  /* 0x000000010707a836 */ /* 0x000fe20000000000 */
[----:B------:R-:W-:-:S03]  /*0e10*/  IADD3 R14, PT, PT, R14, 0x4, RZ ;  /* 0x000000040e0e7810 */ /* 0x000fc60007ffe0ff */
[----:B------:R-:W-:Y:S02]  /*0e20*/  @!P3 VIADD R7, R7, 0x1 ;  /* 0x000000010707b836 */ /* 0x000fe40000000000 */
[----:B--2---:R-:W-:-:S04]  /*0e30*/  @!P0 FADD R6, R6, R19 ;  /* 0x0000001306068221 */ /* 0x004fc80000000000 */
[----:B-----5:R-:W-:-:S04]  /*0e40*/  @!P1 FADD R6, R6, R17 ;  /* 0x0000001106069221 */ /* 0x020fc80000000000 */
[----:B------:R-:W-:-:S04]  /*0e50*/  @!P2 FADD R6, R6, R9 ;  /* 0x000000090606a221 */ /* 0x000fc80000000000 */
[----:B---3--:R-:W-:-:S07]  /*0e60*/  @!P3 FADD R6, R6, R11 ;  /* 0x0000000b0606b221 */ /* 0x008fce0000000000 */
.L_x_3:
[----:B------:R-:W-:Y:S05]  /*0e70*/  @!P4 BRA `(.L_x_2) ;  /* 0x0000000000a4c947 */ /* 0x000fea0003800000 */
[----:B------:R-:W0:Y:S01]  /*0e80*/  LDCU UR8, c[0x0][0x398] ;  /* 0x00007300ff0877ac */ /* 0x000e220008000800 */
[----:B------:R-:W-:Y:S01]  /*0e90*/  ISETP.NE.AND P0, PT, R3, 0x1, PT ;  /* 0x000000010300780c */ /* 0x000fe20003f05270 */
[----:B0-----:R-:W-:-:S12]  /*0ea0*/  ULOP3.LUT UP0, URZ, UR8, 0x1, URZ, 0xc0, !UPT ;  /* 0x0000000108ff7892 */ /* 0x001fd8000f80c0ff */
[----:B------:R-:W-:Y:S05]  /*0eb0*/  @!P0 BRA `(.L_x_4) ;  /* 0x0000000000588947 */ /* 0x000fea0003800000 */
[----:B------:R-:W0:Y:S02]  /*0ec0*/  LDC.64 R8, c[0x0][0x388] ;  /* 0x0000e200ff087b82 */ /* 0x000e240000000a00 */
[----:B0-----:R-:W-:-:S05]  /*0ed0*/  IMAD.WIDE.U32 R16, R14, 0x4, R8 ;  /* 0x000000040e107825 */ /* 0x001fca00078e0008 */
[----:B------:R-:W2:Y:S04]  /*0ee0*/  LDG.E R11, desc[UR6][R16.64+0x4] ;  /* 0x00000406100b7981 */ /* 0x000ea8000c1e1900 */
[----:B------:R-:W3:Y:S01]  /*0ef0*/  LDG.E R9, desc[UR6][R16.64] ;  /* 0x0000000610097981 */ /* 0x000ee2000c1e1900 */
[-C--:B--2---:R-:W-:Y:S02]  /*0f00*/  ISETP.NE.AND P1, PT, R11, R0.reuse, PT ;  /* 0x000000000b00720c */ /* 0x084fe40003f25270 */
[----:B---3--:R-:W-:-:S11]  /*0f10*/  ISETP.NE.AND P0, PT, R9, R0, PT ;  /* 0x000000000900720c */ /* 0x008fd60003f05270 */
[----:B------:R-:W0:Y:S08]  /*0f20*/  @!P1 LDC R19, c[0x0][0x3a0] ;  /* 0x0000e800ff139b82 */ /* 0x000e300000000800 */
[----:B------:R-:W1:Y:S08]  /*0f30*/  @!P0 LDC R15, c[0x0][0x3a0] ;  /* 0x0000e800ff0f8b82 */ /* 0x000e700000000800 */
[----:B------:R-:W2:Y:S08]  /*0f40*/  @!P0 LDC.64 R10, c[0x0][0x380] ;  /* 0x0000e000ff0a8b82 */ /* 0x000eb00000000a00 */
[----:B------:R-:W3:Y:S01]  /*0f50*/  @!P1 LDC.64 R8, c[0x0][0x380] ;  /* 0x0000e000ff089b82 */ /* 0x000ee20000000a00 */
[----:B0-----:R-:W-:-:S05]  /*0f60*/  @!P1 IMAD R18, R14, R19, R19 ;  /* 0x000000130e129224 */ /* 0x001fca00078e0213 */
[----:B------:R-:W-:Y:S01]  /*0f70*/  @!P1 IADD3 R19, PT, PT, R18, R5, RZ ;  /* 0x0000000512139210 */ /* 0x000fe20007ffe0ff */
[----:B-1----:R-:W-:-:S04]  /*0f80*/  @!P0 IMAD R15, R14, R15, R5 ;  /* 0x0000000f0e0f8224 */ /* 0x002fc800078e0205 */
[----:B--2---:R-:W-:-:S06]  /*0f90*/  @!P0 IMAD.WIDE.U32 R10, R15, 0x4, R10 ;  /* 0x000000040f0a8825 */ /* 0x004fcc00078e000a */
[----:B------:R-:W2:Y:S01]  /*0fa0*/  @!P0 LDG.E R11, desc[UR6][R10.64] ;  /* 0x000000060a0b8981 */ /* 0x000ea2000c1e1900 */
[----:B---3--:R-:W-:-:S06]  /*0fb0*/  @!P1 IMAD.WIDE.U32 R8, R19, 0x4, R8 ;  /* 0x0000000413089825 */ /* 0x008fcc00078e0008 */
[----:B------:R-:W3:Y:S01]  /*0fc0*/  @!P1 LDG.E R9, desc[UR6][R8.64] ;  /* 0x0000000608099981 */ /* 0x000ee2000c1e1900 */
[----:B------:R-:W-:Y:S02]  /*0fd0*/  @!P0 VIADD R7, R7, 0x1 ;  /* 0x0000000107078836 */ /* 0x000fe40000000000 */
[----:B------:R-:W-:-:S03]  /*0fe0*/  VIADD R14, R14, 0x2 ;  /* 0x000000020e0e7836 */ /* 0x000fc60000000000 */
[----:B------:R-:W-:Y:S01]  /*0ff0*/  @!P1 IADD3 R7, PT, PT, R7, 0x1, RZ ;  /* 0x0000000107079810 */ /* 0x000fe20007ffe0ff */
[----:B--2---:R-:W-:-:S04]  /*1000*/  @!P0 FADD R6, R6, R11 ;  /* 0x0000000b06068221 */ /* 0x004fc80000000000 */
[----:B---3--:R-:W-:-:S07]  /*1010*/  @!P1 FADD R6, R6, R9 ;  /* 0x0000000906069221 */ /* 0x008fce0000000000 */
.L_x_4:
[----:B------:R-:W-:Y:S05]  /*1020*/  BRA.U !UP0, `(.L_x_2) ;  /* 0x0000000108387547 */ /* 0x000fea000b800000 */
[----:B------:R-:W0:Y:S02]  /*1030*/  LDC.64 R8, c[0x0][0x388] ;  /* 0x0000e200ff087b82 */ /* 0x000e240000000a00 */
[----:B0-----:R-:W-:-:S06]  /*1040*/  IMAD.WIDE.U32 R8, R14, 0x4, R8 ;  /* 0x000000040e087825 */ /* 0x001fcc00078e0008 */
[----:B------:R-:W2:Y:S01]  /*1050*/  LDG.E R9, desc[UR6][R8.64] ;  /* 0x0000000608097981 */ /* 0x000ea2000c1e1900 */
[----:B------:R-:W-:Y:S01]  /*1060*/  BSSY.RECONVERGENT B0, `(.L_x_2) ;  /* 0x000000a000007945 */ /* 0x000fe20003800200 */
[----:B--2---:R-:W-:-:S13]  /*1070*/  ISETP.NE.AND P0, PT, R9, R0, PT ;  /* 0x000000000900720c */ /* 0x004fda0003f05270 */
[----:B------:R-:W-:Y:S05]  /*1080*/  @P0 BRA `(.L_x_5) ;  /* 0x00000000001c0947 */ /* 0x000fea0003800000 */
[----:B------:R-:W0:Y:S01]  /*1090*/  LDC.64 R8, c[0x0][0x380] ;  /* 0x0000e000ff087b82 */ /* 0x000e220000000a00 */
[----:B------:R-:W1:Y:S02]  /*10a0*/  LDCU UR8, c[0x0][0x3a0] ;  /* 0x00007400ff0877ac */ /* 0x000e640008000800 */
[----:B-1----:R-:W-:-:S04]  /*10b0*/  IMAD R11, R14, UR8, R5 ;  /* 0x000000080e0b7c24 */ /* 0x002fc8000f8e0205 */
[----:B0-----:R-:W-:-:S06]  /*10c0*/  IMAD.WIDE.U32 R8, R11, 0x4, R8 ;  /* 0x000000040b087825 */ /* 0x001fcc00078e0008 */
[----:B------:R-:W2:Y:S01]  /*10d0*/  LDG.E R9, desc[UR6][R8.64] ;  /* 0x0000000608097981 */ /* 0x000ea2000c1e1900 */
[----:B------:R-:W-:Y:S01]  /*10e0*/  IADD3 R7, PT, PT, R7, 0x1, RZ ;  /* 0x0000000107077810 */ /* 0x000fe20007ffe0ff */
[----:B--2---:R-:W-:-:S07]  /*10f0*/  FADD R6, R6, R9 ;  /* 0x0000000906067221 */ /* 0x004fce0000000000 */
.L_x_5:
[----:B------:R-:W-:Y:S05]  /*1100*/  BSYNC.RECONVERGENT B0 ;  /* 0x0000000000007941 */ /* 0x000fea0003800200 */
.L_x_2:
[----:B------:R-:W-:Y:S01]  /*1110*/  ISETP.GT.AND P0, PT, R7, RZ, PT ;  /* 0x000000ff0700720c */ /* 0x000fe20003f04270 */
[----:B------:R-:W-:-:S12]  /*1120*/  BSSY.RECONVERGENT B0, `(.L_x_6) ;  /* 0x0000016000007945 */ /* 0x000fd80003800200 */
[----:B------:R-:W-:Y:S05]  /*1130*/  @!P0 BRA `(.L_x_7) ;  /* 0x0000000000508947 */ /* 0x000fea0003800000 */
[----:B------:R-:W-:Y:S01]  /*1140*/  I2FP.F32.U32 R14, R7 ;  /* 0x00000007000e7245 */ /* 0x000fe20000201000 */
[----:B------:R-:W-:Y:S03]  /*1150*/  BSSY.RECONVERGENT B1, `(.L_x_8) ;  /* 0x000000d000017945 */ /* 0x000fe60003800200 */
[----:B------:R-:W0:Y:S08]  /*1160*/  MUFU.RCP R7, R14 ;  /* 0x0000000e00077308 */ /* 0x000e300000001000 */
[----:B------:R-:W1:Y:S01]  /*1170*/  FCHK P0, R6, R14 ;  /* 0x0000000e06007302 */ /* 0x000e620000000000 */
[----:B0-----:R-:W-:-:S04]  /*1180*/  FFMA R8, -R14, R7, 1 ;  /* 0x3f8000000e087423 */ /* 0x001fc80000000107 */
[----:B------:R-:W-:-:S04]  /*1190*/  FFMA R7, R7, R8, R7 ;  /* 0x0000000807077223 */ /* 0x000fc80000000007 */
[----:B------:R-:W-:-:S04]  /*11a0*/  FFMA R8, R7, R6, RZ ;  /* 0x0000000607087223 */ /* 0x000fc800000000ff */
[----:B------:R-:W-:-:S04]  /*11b0*/  FFMA R9, -R14, R8, R6 ;  /* 0x000000080e097223 */ /* 0x000fc80000000106 */
[----:B------:R-:W-:Y:S01]  /*11c0*/  FFMA R9, R7, R9, R8 ;  /* 0x0000000907097223 */ /* 0x000fe20000000008 */
[----:B-1----:R-:W-:Y:S06]  /*11d0*/  @!P0 BRA `(.L_x_9) ;  /* 0x0000000000108947 */ /* 0x002fec0003800000 */
[----:B------:R-:W-:Y:S01]  /*11e0*/  IMAD.MOV.U32 R7, RZ, RZ, R6 ;  /* 0x000000ffff077224 */ /* 0x000fe200078e0006 */
[----:B------:R-:W-:-:S07]  /*11f0*/  MOV R8, 0x1210 ;  /* 0x0000121000087802 */ /* 0x000fce0000000f00 */
[----:B------:R-:W-:Y:S05]  /*1200*/  CALL.REL.NOINC `($__internal_0_$__cuda_sm3x_div_rn_noftz_f32_slowpath) ;  /* 0x0000000000347944 */ /* 0x000fea0003c00000 */
[----:B------:R-:W-:-:S07]  /*1210*/  MOV R9, R6 ;  /* 0x0000000600097202 */ /* 0x000fce0000000f00 */
.L_x_9:
[----:B------:R-:W-:Y:S05]  /*1220*/  BSYNC.RECONVERGENT B1 ;  /* 0x0000000000017941 */ /* 0x000fea0003800200 */
.L_x_8:
[----:B------:R-:W0:Y:S01]  /*1230*/  LDC.64 R6, c[0x0][0x390] ;  /* 0x0000e400ff067b82 */ /* 0x000e220000000a00 */
[----:B------:R-:W1:Y:S02]  /*1240*/  LDCU UR8, c[0x0][0x3a0] ;  /* 0x00007400ff0877ac */ /* 0x000e640008000800 */
[----:B-1----:R-:W-:-:S04]  /*1250*/  IMAD R11, R0, UR8, R5 ;  /* 0x00000008000b7c24 */ /* 0x002fc8000f8e0205 */
[----:B0-----:R-:W-:-:S05]  /*1260*/  IMAD.WIDE R6, R11, 0x4, R6 ;  /* 0x000000040b067825 */ /* 0x001fca00078e0206 */
[----:B------:R0:W-:Y:S02]  /*1270*/  STG.E desc[UR6][R6.64], R9 ;  /* 0x0000000906007986 */ /* 0x0001e4000c101906 */
.L_x_7:
[----:B------:R-:W-:Y:S05]  /*1280*/  BSYNC.RECONVERGENT B0 ;  /* 0x0000000000007941 */ /* 0x000fea0003800200 */
.L_x_6:
[----:B------:R-:W1:Y:S01]  /*1290*/  LDCU UR8, c[0x0][0x3a0] ;  /* 0x00007400ff0877ac */ /* 0x000e620008000800 */
[----:B------:R-:W-:-:S05]  /*12a0*/  VIADD R5, R5, 0x1 ;  /* 0x0000000105057836 */ /* 0x000fca0000000000 */
[----:B-1----:R-:W-:-:S13]  /*12b0*/  ISETP.NE.AND P0, PT, R5, UR8, PT ;  /* 0x0000000805007c0c */ /* 0x002fda000bf05270 */
[----:B------:R-:W-:Y:S05]  /*12c0*/  @!P0 EXIT ;  /* 0x000000000000894d */ /* 0x000fea0003800000 */
[----:B------:R-:W-:Y:S05]  /*12d0*/  BRA `(.L_x_10) ;  /* 0xffffffec00a47947 */ /* 0x000fea000383ffff */
        .weak           $__internal_0_$__cuda_sm3x_div_rn_noftz_f32_slowpath
        .type           $__internal_0_$__cuda_sm3x_div_rn_noftz_f32_slowpath,@function
        .size           $__internal_0_$__cuda_sm3x_div_rn_noftz_f32_slowpath,(.L_x_40 - $__internal_0_$__cuda_sm3x_div_rn_noftz_f32_slowpath)
$__internal_0_$__cuda_sm3x_div_rn_noftz_f32_slowpath:
[----:B------:R-:W-:Y:S01]  /*12e0*/  SHF.R.U32.HI R10, RZ, 0x17, R14 ;  /* 0x00000017ff0a7819 */ /* 0x000fe2000001160e */
[----:B------:R-:W-:Y:S01]  /*12f0*/  BSSY.RECONVERGENT B2, `(.L_x_11) ;  /* 0x0000063000027945 */ /* 0x000fe20003800200 */
[----:B------:R-:W-:Y:S02]  /*1300*/  SHF.R.U32.HI R6, RZ, 0x17, R7 ;  /* 0x00000017ff067819 */ /* 0x000fe40000011607 */
[----:B------:R-:W-:Y:S02]  /*1310*/  LOP3.LUT R10, R10, 0xff, RZ, 0xc0, !PT ;  /* 0x000000ff0a0a7812 */ /* 0x000fe400078ec0ff */
[----:B------:R-:W-:Y:S02]  /*1320*/  LOP3.LUT R16, R6, 0xff, RZ, 0xc0, !PT ;  /* 0x000000ff06107812 */ /* 0x000fe400078ec0ff */
[----:B------:R-:W-:-:S03]  /*1330*/  IADD3 R15, PT, PT, R10, -0x1, RZ ;  /* 0xffffffff0a0f7810 */ /* 0x000fc60007ffe0ff */
[----:B------:R-:W-:Y:S01]  /*1340*/  VIADD R11, R16, 0xffffffff ;  /* 0xffffffff100b7836 */ /* 0x000fe20000000000 */
[----:B------:R-:W-:-:S04]  /*1350*/  ISETP.GT.U32.AND P0, PT, R15, 0xfd, PT ;  /* 0x000000fd0f00780c */ /* 0x000fc80003f04070 */
[----:B------:R-:W-:-:S13]  /*1360*/  ISETP.GT.U32.OR P0, PT, R11, 0xfd, P0 ;  /* 0x000000fd0b00780c */ /* 0x000fda0000704470 */
[----:B------:R-:W-:Y:S01]  /*1370*/  @!P0 MOV R9, RZ ;  /* 0x000000ff00098202 */ /* 0x000fe20000000f00 */
[----:B------:R-:W-:Y:S06]  /*1380*/  @!P0 BRA `(.L_x_12) ;  /* 0x0000000000608947 */ /* 0x000fec0003800000 */
[----:B------:R-:W-:Y:S01]  /*1390*/  FSETP.GTU.FTZ.AND P0, PT, |R7|, +INF , PT ;  /* 0x7f8000000700780b */ /* 0x000fe20003f1c200 */
[----:B------:R-:W-:Y:S01]  /*13a0*/  IMAD.MOV.U32 R6, RZ, RZ, R14 ;  /* 0x000000ffff067224 */ /* 0x000fe200078e000e */
[----:B------:R-:W-:-:S04]  /*13b0*/  FSETP.GTU.FTZ.AND P1, PT, |R14|, +INF , PT ;  /* 0x7f8000000e00780b */ /* 0x000fc80003f3c200 */
[----:B------:R-:W-:-:S13]  /*13c0*/  PLOP3.LUT P0, PT, P0, P1, PT, 0xf8, 0x8f ;  /* 0x00000000008f781c */ /* 0x000fda0000703f70 */
[----:B------:R-:W-:Y:S05]  /*13d0*/  @P0 BRA `(.L_x_13) ;  /* 0x00000004004c0947 */ /* 0x000fea0003800000 */
[----:B------:R-:W-:-:S13]  /*13e0*/  LOP3.LUT P0, RZ, R14, 0x7fffffff, R7, 0xc8, !PT ;  /* 0x7fffffff0eff7812 */ /* 0x000fda000780c807 */
[----:B------:R-:W-:Y:S05]  /*13f0*/  @!P0 BRA `(.L_x_14) ;  /* 0x00000004003c8947 */ /* 0x000fea0003800000 */
[C---:B------:R-:W-:Y:S02]  /*1400*/  FSETP.NEU.FTZ.AND P0, PT, |R7|.reuse, +INF , PT ;  /* 0x7f8000000700780b */ /* 0x040fe40003f1d200 */
[----:B------:R-:W-:Y:S02]  /*1410*/  FSETP.NEU.FTZ.AND P2, PT, |R6|, +INF , PT ;  /* 0x7f8000000600780b */ /* 0x000fe40003f5d200 */
[----:B------:R-:W-:-:S11]  /*1420*/  FSETP.NEU.FTZ.AND P1, PT, |R7|, +INF , PT ;  /* 0x7f8000000700780b */ /* 0x000fd60003f3d200 */
[----:B------:R-:W-:Y:S05]  /*1430*/  @!P2 BRA !P0, `(.L_x_14) ;  /* 0x00000004002ca947 */ /* 0x000fea0004000000 */
[----:B------:R-:W-:-:S04]  /*1440*/  LOP3.LUT P0, RZ, R7, 0x7fffffff, RZ, 0xc0, !PT ;  /* 0x7fffffff07ff7812 */ /* 0x000fc8000780c0ff */
[----:B------:R-:W-:-:S13]  /*1450*/  PLOP3.LUT P0, PT, P2, P0, PT, 0x2f, 0xf2 ;  /* 0x0000000000f2781c */ /* 0x000fda0001700577 */
[----:B------:R-:W-:Y:S05]  /*1460*/  @P0 BRA `(.L_x_15) ;  /* 0x0000000400180947 */ /* 0x000fea0003800000 */
[----:B------:R-:W-:-:S04]  /*1470*/  LOP3.LUT P0, RZ, R14, 0x7fffffff, RZ, 0xc0, !PT ;  /* 0x7fffffff0eff7812 */ /* 0x000fc8000780c0ff */
[----:B------:R-:W-:-:S13]  /*1480*/  PLOP3.LUT P0, PT, P1, P0, PT, 0x2f, 0xf2 ;  /* 0x0000000000f2781c */ /* 0x000fda0000f00577 */
[----:B------:R-:W-:Y:S05]  /*1490*/  @P0 BRA `(.L_x_16) ;  /* 0x0000000400000947 */ /* 0x000fea0003800000 */
[----:B------:R-:W-:Y:S02]  /*14a0*/  ISETP.GE.AND P0, PT, R11, RZ, PT ;  /* 0x000000ff0b00720c */ /* 0x000fe40003f06270 */
[----:B------:R-:W-:-:S11]  /*14b0*/  ISETP.GE.AND P1, PT, R15, RZ, PT ;  /* 0x000000ff0f00720c */ /* 0x000fd60003f26270 */
[----:B------:R-:W-:Y:S01]  /*14c0*/  @P0 MOV R9, RZ ;  /* 0x000000ff00090202 */ /* 0x000fe20000000f00 */
[----:B------:R-:W-:Y:S02]  /*14d0*/  @!P0 IMAD.MOV.U32 R9, RZ, RZ, -0x40 ;  /* 0xffffffc0ff098424 */ /* 0x000fe400078e00ff */
[----:B------:R-:W-:Y:S01]  /*14e0*/  @!P0 FFMA R7, R7, 1.84467440737095516160e+19, RZ ;  /* 0x5f80000007078823 */ /* 0x000fe200000000ff */
[----:B------:R-:W-:Y:S02]  /*14f0*/  @!P1 FFMA R14, R6, 1.84467440737095516160e+19, RZ ;  /* 0x5f800000060e9823 */ /* 0x000fe400000000ff */
[----:B------:R-:W-:-:S07]  /*1500*/  @!P1 IADD3 R9, PT, PT, R9, 0x40, RZ ;  /* 0x0000004009099810 */ /* 0x000fce0007ffe0ff */
.L_x_12:
[----:B------:R-:W-:Y:S01]  /*1510*/  LEA R11, R10, 0xc0800000, 0x17 ;  /* 0xc08000000a0b7811 */ /* 0x000fe200078eb8ff */
[----:B------:R-:W-:Y:S04]  /*1520*/  BSSY.RECONVERGENT B3, `(.L_x_17) ;  /* 0x0000036000037945 */ /* 0x000fe80003800200 */
[----:B------:R-:W-:Y:S01]  /*1530*/  IMAD.IADD R14, R14, 0x1, -R11 ;  /* 0x000000010e0e7824 */ /* 0x000fe200078e0a0b */
[----:B------:R-:W-:-:S03]  /*1540*/  IADD3 R11, PT, PT, R16, -0x7f, RZ ;  /* 0xffffff81100b7810 */ /* 0x000fc60007ffe0ff */
[----:B------:R-:W0:Y:S01]  /*1550*/  MUFU.RCP R15, R14 ;  /* 0x0000000e000f7308 */ /* 0x000e220000001000 */
[----:B------:R-:W-:Y:S01]  /*1560*/  FADD.FTZ R17, -R14, -RZ ;  /* 0x800000ff0e117221 */ /* 0x000fe20000010100 */
[C---:B------:R-:W-:Y:S01]  /*1570*/  IMAD R6, R11.reuse, -0x800000, R7 ;  /* 0xff8000000b067824 */ /* 0x040fe200078e0207 */
[----:B------:R-:W-:-:S05]  /*1580*/  IADD3 R10, PT, PT, R11, 0x7f, -R10 ;  /* 0x0000007f0b0a7810 */ /* 0x000fca0007ffe80a */
[----:B------:R-:W-:Y:S02]  /*1590*/  IMAD.IADD R10, R10, 0x1, R9 ;  /* 0x000000010a0a7824 */ /* 0x000fe400078e0209 */
[----:B0-----:R-:W-:-:S04]  /*15a0*/  FFMA R16, R15, R17, 1 ;  /* 0x3f8000000f107423 */ /* 0x001fc80000000011 */
[----:B------:R-:W-:-:S04]  /*15b0*/  FFMA R18, R15, R16, R15 ;  /* 0x000000100f127223 */ /* 0x000fc8000000000f */
[----:B------:R-:W-:-:S04]  /*15c0*/  FFMA R7, R6, R18, RZ ;  /* 0x0000001206077223 */ /* 0x000fc800000000ff */
[----:B------:R-:W-:-:S04]  /*15d0*/  FFMA R16, R17, R7, R6 ;  /* 0x0000000711107223 */ /* 0x000fc80000000006 */
[----:B------:R-:W-:-:S04]  /*15e0*/  FFMA R15, R18, R16, R7 ;  /* 0x00000010120f7223 */ /* 0x000fc80000000007 */
[----:B------:R-:W-:-:S04]  /*15f0*/  FFMA R16, R17, R15, R6 ;  /* 0x0000000f11107223 */ /* 0x000fc80000000006 */
[----:B------:R-:W-:-:S05]  /*1600*/  FFMA R6, R18, R16, R15 ;  /* 0x0000001012067223 */ /* 0x000fca000000000f */
[----:B------:R-:W-:-:S04]  /*1610*/  SHF.R.U32.HI R7, RZ, 0x17, R6 ;  /* 0x00000017ff077819 */ /* 0x000fc80000011606 */
[----:B------:R-:W-:-:S04]  /*1620*/  LOP3.LUT R7, R7, 0xff, RZ, 0xc0, !PT ;  /* 0x000000ff07077812 */ /* 0x000fc800078ec0ff */
[----:B------:R-:W-:-:S05]  /*1630*/  IADD3 R11, PT, PT, R7, R10, RZ ;  /* 0x0000000a070b7210 */ /* 0x000fca0007ffe0ff */
[----:B------:R-:W-:-:S05]  /*1640*/  VIADD R7, R11, 0xffffffff ;  /* 0xffffffff0b077836 */ /* 0x000fca0000000000 */
[----:B------:R-:W-:-:S13]  /*1650*/  ISETP.GE.U32.AND P0, PT, R7, 0xfe, PT ;  /* 0x000000fe0700780c */ /* 0x000fda0003f06070 */
[----:B------:R-:W-:Y:S05]  /*1660*/  @!P0 BRA `(.L_x_18) ;  /* 0x0000000000808947 */ /* 0x000fea0003800000 */
[----:B------:R-:W-:-:S13]  /*1670*/  ISETP.GT.AND P0, PT, R11, 0xfe, PT ;  /* 0x000000fe0b00780c */ /* 0x000fda0003f04270 */
[----:B------:R-:W-:Y:S05]  /*1680*/  @P0 BRA `(.L_x_19) ;  /* 0x00000000006c0947 */ /* 0x000fea0003800000 */
[----:B------:R-:W-:-:S13]  /*1690*/  ISETP.GE.AND P0, PT, R11, 0x1, PT ;  /* 0x000000010b00780c */ /* 0x000fda0003f06270 */
[----:B------:R-:W-:Y:S05]  /*16a0*/  @P0 BRA `(.L_x_20) ;  /* 0x0000000000740947 */ /* 0x000fea0003800000 */
[----:B------:R-:W-:Y:S02]  /*16b0*/  ISETP.GE.AND P0, PT, R11, -0x18, PT ;  /* 0xffffffe80b00780c */ /* 0x000fe40003f06270 */
[----:B------:R-:W-:-:S11]  /*16c0*/  LOP3.LUT R6, R6, 0x80000000, RZ, 0xc0, !PT ;  /* 0x8000000006067812 */ /* 0x000fd600078ec0ff */
[----:B------:R-:W-:Y:S05]  /*16d0*/  @!P0 BRA `(.L_x_20) ;  /* 0x0000000000688947 */ /* 0x000fea0003800000 */
[CCC-:B------:R-:W-:Y:S01]  /*16e0*/  FFMA.RZ R7, R18.reuse, R16.reuse, R15.reuse ;  /* 0x0000001012077223 */ /* 0x1c0fe2000000c00f */
[C---:B------:R-:W-:Y:S01]  /*16f0*/  IADD3 R14, PT, PT, R11.reuse, 0x20, RZ ;  /* 0x000000200b0e7810 */ /* 0x040fe20007ffe0ff */
[CCC-:B------:R-:W-:Y:S01]  /*1700*/  FFMA.RM R10, R18.reuse, R16.reuse, R15.reuse ;  /* 0x00000010120a7223 */ /* 0x1c0fe2000000400f */
[----:B------:R-:W-:Y:S02]  /*1710*/  ISETP.NE.AND P2, PT, R11, RZ, PT ;  /* 0x000000ff0b00720c */ /* 0x000fe40003f45270 */
[----:B------:R-:W-:Y:S01]  /*1720*/  LOP3.LUT R9, R7, 0x7fffff, RZ, 0xc0, !PT ;  /* 0x007fffff07097812 */ /* 0x000fe200078ec0ff */
[----:B------:R-:W-:Y:S01]  /*1730*/  FFMA.RP R7, R18, R16, R15 ;  /* 0x0000001012077223 */ /* 0x000fe2000000800f */
[----:B------:R-:W-:Y:S01]  /*1740*/  ISETP.NE.AND P1, PT, R11, RZ, PT ;  /* 0x000000ff0b00720c */ /* 0x000fe20003f25270 */
[----:B------:R-:W-:Y:S01]  /*1750*/  IMAD.MOV R11, RZ, RZ, -R11 ;  /* 0x000000ffff0b7224 */ /* 0x000fe200078e0a0b */
[----:B------:R-:W-:Y:S02]  /*1760*/  LOP3.LUT R9, R9, 0x800000, RZ, 0xfc, !PT ;  /* 0x0080000009097812 */ /* 0x000fe400078efcff */
[----:B------:R-:W-:-:S02]  /*1770*/  FSETP.NEU.FTZ.AND P0, PT, R7, R10, PT ;  /* 0x0000000a0700720b */ /* 0x000fc40003f1d000 */
[----:B------:R-:W-:Y:S02]  /*1780*/  SHF.L.U32 R14, R9, R14, RZ ;  /* 0x0000000e090e7219 */ /* 0x000fe400000006ff */
[----:B------:R-:W-:Y:S02]  /*1790*/  SEL R10, R11, RZ, P2 ;  /* 0x000000ff0b0a7207 */ /* 0x000fe40001000000 */
[----:B------:R-:W-:Y:S02]  /*17a0*/  ISETP.NE.AND P1, PT, R14, RZ, P1 ;  /* 0x000000ff0e00720c */ /* 0x000fe40000f25270 */
[----:B------:R-:W-:Y:S02]  /*17b0*/  SHF.R.U32.HI R10, RZ, R10, R9 ;  /* 0x0000000aff0a7219 */ /* 0x000fe40000011609 */
[----:B------:R-:W-:Y:S02]  /*17c0*/  PLOP3.LUT P0, PT, P0, P1, PT, 0xf8, 0x8f ;  /* 0x00000000008f781c */ /* 0x000fe40000703f70 */
[----:B------:R-:W-:-:S02]  /*17d0*/  SHF.R.U32.HI R14, RZ, 0x1, R10 ;  /* 0x00000001ff0e7819 */ /* 0x000fc4000001160a */
[----:B------:R-:W-:-:S04]  /*17e0*/  SEL R7, RZ, 0x1, !P0 ;  /* 0x00000001ff077807 */ /* 0x000fc80004000000 */
[----:B------:R-:W-:-:S04]  /*17f0*/  LOP3.LUT R7, R7, 0x1, R14, 0xf8, !PT ;  /* 0x0000000107077812 */ /* 0x000fc800078ef80e */
[----:B------:R-:W-:-:S04]  /*1800*/  LOP3.LUT R7, R7, R10, RZ, 0xc0, !PT ;  /* 0x0000000a07077212 */ /* 0x000fc800078ec0ff */
[----:B------:R-:W-:-:S04]  /*1810*/  IADD3 R7, PT, PT, R14, R7, RZ ;  /* 0x000000070e077210 */ /* 0x000fc80007ffe0ff */
[----:B------:R-:W-:Y:S01]  /*1820*/  LOP3.LUT R6, R7, R6, RZ, 0xfc, !PT ;  /* 0x0000000607067212 */ /* 0x000fe200078efcff */
[----:B------:R-:W-:Y:S06]  /*1830*/  BRA `(.L_x_20) ;  /* 0x0000000000107947 */ /* 0x000fec0003800000 */
.L_x_19:
[----:B------:R-:W-:-:S04]  /*1840*/  LOP3.LUT R6, R6, 0x80000000, RZ, 0xc0, !PT ;  /* 0x8000000006067812 */ /* 0x000fc800078ec0ff */
[----:B------:R-:W-:Y:S01]  /*1850*/  LOP3.LUT R6, R6, 0x7f800000, RZ, 0xfc, !PT ;  /* 0x7f80000006067812 */ /* 0x000fe200078efcff */
[----:B------:R-:W-:Y:S06]  /*1860*/  BRA `(.L_x_20) ;  /* 0x0000000000047947 */ /* 0x000fec0003800000 */
.L_x_18:
[----:B------:R-:W-:-:S07]  /*1870*/  IMAD R6, R10, 0x800000, R6 ;  /* 0x008000000a067824 */ /* 0x000fce00078e0206 */
.L_x_20:
[----:B------:R-:W-:Y:S05]  /*1880*/  BSYNC.RECONVERGENT B3 ;  /* 0x0000000000037941 */ /* 0x000fea0003800200 */
.L_x_17:
[----:B------:R-:W-:Y:S05]  /*1890*/  BRA `(.L_x_21) ;  /* 0x0000000000207947 */ /* 0x000fea0003800000 */
.L_x_16:
[----:B------:R-:W-:-:S04]  /*18a0*/  LOP3.LUT R6, R14, 0x80000000, R7, 0x48, !PT ;  /* 0x800000000e067812 */ /* 0x000fc800078e4807 */
[----:B------:R-:W-:Y:S01]  /*18b0*/  LOP3.LUT R6, R6, 0x7f800000, RZ, 0xfc, !PT ;  /* 0x7f80000006067812 */ /* 0x000fe200078efcff */
[----:B------:R-:W-:Y:S06]  /*18c0*/  BRA `(.L_x_21) ;  /* 0x0000000000147947 */ /* 0x000fec0003800000 */
.L_x_15:
[----:B------:R-:W-:Y:S01]  /*18d0*/  LOP3.LUT R6, R14, 0x80000000, R7, 0x48, !PT ;  /* 0x800000000e067812 */ /* 0x000fe200078e4807 */
[----:B------:R-:W-:Y:S06]  /*18e0*/  BRA `(.L_x_21) ;  /* 0x00000000000c7947 */ /* 0x000fec0003800000 */
.L_x_14:
[----:B------:R-:W0:Y:S01]  /*18f0*/  MUFU.RSQ R6, -QNAN ;  /* 0xffc0000000067908 */ /* 0x000e220000001400 */
[----:B------:R-:W-:Y:S05]  /*1900*/  BRA `(.L_x_21) ;  /* 0x0000000000047947 */ /* 0x000fea0003800000 */
.L_x_13:
[----:B------:R-:W-:-:S07]  /*1910*/  FADD.FTZ R6, R7, R6 ;  /* 0x0000000607067221 */ /* 0x000fce0000010000 */
.L_x_21:
[----:B------:R-:W-:Y:S05]  /*1920*/  BSYNC.RECONVERGENT B2 ;  /* 0x0000000000027941 */ /* 0x000fea0003800200 */
.L_x_11:
[----:B------:R-:W-:-:S04]  /*1930*/  HFMA2 R9, -RZ, RZ, 0, 0 ;  /* 0x00000000ff097431 */ /* 0x000fc800000001ff */
[----:B0-----:R-:W-:Y:S05]  /*1940*/  RET.REL.NODEC R8 `(_Z18calculate_centroidPfPiS_iii) ;  /* 0xffffffe408ac7950 */ /* 0x001fea0003c3ffff */
.L_x_22:
[----:B------:R-:W-:-:S00]  /*1950*/  BRA `(.L_x_22) ;  /* 0xfffffffc00fc7947 */ /* 0x000fc0000383ffff */
[----:B------:R-:W-:-:S00]  /*1960*/  NOP ;  /* 0x0000000000007918 */ /* 0x000fc00000000000 */
        /* <DEDUP_REMOVED lines=9> */
.L_x_40:


//--------------------- .text._Z14assign_clusterPiPfii --------------------------
	.section	.text._Z14assign_clusterPiPfii,"ax",@progbits
	.align	128
        .global         _Z14assign_clusterPiPfii
        .type           _Z14assign_clusterPiPfii,@function
        .size           _Z14assign_clusterPiPfii,(.L_x_42 - _Z14assign_clusterPiPfii)
        .other          _Z14assign_clusterPiPfii,@"STO_CUDA_ENTRY STV_DEFAULT"
_Z14assign_clusterPiPfii:
.text._Z14assign_clusterPiPfii:
[----:B------:R-:W-:Y:S01]  /*0000*/  LDC R1, c[0x0][0x37c] ;  /* 0x0000df00ff017b82 */ /* 0x000fe20000000800 */
[----:B------:R-:W0:Y:S07]  /*0010*/  S2R R3, SR_TID.X ;  /* 0x0000000000037919 */ /* 0x000e2e0000002100 */
[----:B------:R-:W0:Y:S01]  /*0020*/  S2UR UR4, SR_CTAID.X ;  /* 0x00000000000479c3 */ /* 0x000e220000002500 */
[----:B------:R-:W1:Y:S07]  /*0030*/  LDCU UR5, c[0x0][0x390] ;  /* 0x00007200ff0577ac */ /* 0x000e6e0008000800 */
[----:B------:R-:W0:Y:S02]  /*0040*/  LDC R0, c[0x0][0x360] ;  /* 0x0000d800ff007b82 */ /* 0x000e240000000800 */
[----:B0-----:R-:W-:-:S05]  /*0050*/  IMAD R0, R0, UR4, R3 ;  /* 0x0000000400007c24 */ /* 0x001fca000f8e0203 */
[----:B-1----:R-:W-:-:S13]  /*0060*/  ISETP.GE.AND P0, PT, R0, UR5, PT ;  /* 0x0000000500007c0c */ /* 0x002fda000bf06270 */
[----:B------:R-:W-:Y:S05]  /*0070*/  @P0 EXIT ;  /* 0x000000000000094d */ /* 0x000fea0003800000 */
[----:B------:R-:W0:Y:S01]  /*0080*/  LDCU UR5, c[0x0][0x394] ;  /* 0x00007280ff0577ac */ /* 0x000e220008000800 */
[----:B------:R-:W-:Y:S01]  /*0090*/  IMAD.MOV.U32 R6, RZ, RZ, RZ ;  /* 0x000000ffff067224 */ /* 0x000fe200078e00ff */
[----:B------:R-:W1:Y:S01]  /*00a0*/  LDCU.64 UR8, c[0x0][0x358] ;  /* 0x00006b00ff0877ac */ /* 0x000e620008000a00 */
[----:B0-----:R-:W-:-:S09]  /*00b0*/  UISETP.GE.AND UP0, UPT, UR5, 0x2, UPT ;  /* 0x000000020500788c */ /* 0x001fd2000bf06270 */
[----:B-1----:R-:W-:Y:S05]  /*00c0*/  BRA.U !UP0, `(.L_x_23) ;  /* 0x0000000908787547 */ /* 0x002fea000b800000 */
[----:B------:R-:W0:Y:S01]  /*00d0*/  LDC.64 R2, c[0x0][0x388] ;  /* 0x0000e200ff027b82 */ /* 0x000e220000000a00 */
[----:B------:R-:W-:-:S04]  /*00e0*/  IMAD R5, R0, UR5, RZ ;  /* 0x0000000500057c24 */ /* 0x000fc8000f8e02ff */
[----:B0-----:R-:W-:-:S05]  /*00f0*/  IMAD.WIDE R2, R5, 0x4, R2 ;  /* 0x0000000405027825 */ /* 0x001fca00078e0202 */
[----:B------:R0:W5:Y:S01]  /*0100*/  LDG.E R7, desc[UR8][R2.64] ;  /* 0x0000000802077981 */ /* 0x000162000c1e1900 */
[----:B------:R-:W-:Y:S01]  /*0110*/  UIADD3 UR4, UPT, UPT, UR5, -0x1, URZ ;  /* 0xffffffff05047890 */ /* 0x000fe2000fffe0ff */
[----:B------:R-:W-:Y:S01]  /*0120*/  IMAD.MOV.U32 R6, RZ, RZ, RZ ;  /* 0x000000ffff067224 */ /* 0x000fe200078e00ff */
[----:B------:R-:W-:Y:S01]  /*0130*/  UIADD3 UR5, UPT, UPT, UR5, -0x2, URZ ;  /* 0xfffffffe05057890 */ /* 0x000fe2000fffe0ff */
[----:B------:R-:W-:Y:S01]  /*0140*/  IMAD.MOV.U32 R5, RZ, RZ, 0x1 ;  /* 0x00000001ff057424 */ /* 0x000fe200078e00ff */
[----:B------:R-:W-:Y:S02]  /*0150*/  ULOP3.LUT UR6, UR4, 0xf, URZ, 0xc0, !UPT ;  /* 0x0000000f04067892 */ /* 0x000fe4000f8ec0ff */
[----:B------:R-:W-:-:S09]  /*0160*/  UISETP.GE.U32.AND UP0, UPT, UR5, 0xf, UPT ;  /* 0x0000000f0500788c */ /* 0x000fd2000bf06070 */
[----:B0-----:R-:W-:Y:S05]  /*0170*/  BRA.U !UP0, `(.L_x_24) ;  /* 0x0000000508247547 */ /* 0x001fea000b800000 */
[----:B------:R-:W-:Y:S01]  /*0180*/  IMAD.MOV.U32 R8, RZ, RZ, RZ ;  /* 0x000000ffff087224 */ /* 0x000fe200078e00ff */
[----:B------:R-:W-:Y:S01]  /*0190*/  ULOP3.LUT UR5, UR4, 0xfffffff0, URZ, 0xc0, !UPT ;  /* 0xfffffff004057892 */ /* 0x000fe2000f8ec0ff */
[----:B------:R-:W-:-:S11]  /*01a0*/  IMAD.MOV.U32 R6, RZ, RZ, RZ ;  /* 0x000000ffff067224 */ /* 0x000fd600078e00ff */
.L_x_25:
[----:B------:R-:W-:-:S04]  /*01b0*/  VIADD R17, R8, 0x1 ;  /* 0x0000000108117836 */ /* 0x000fc80000000000 */
[----:B------:R-:W-:-:S05]  /*01c0*/  IMAD.WIDE R4, R17, 0x4, R2 ;  /* 0x0000000411047825 */ /* 0x000fca00078e0202 */
[----:B------:R-:W2:Y:S04]  /*01d0*/  LDG.E R22, desc[UR8][R4.64] ;  /* 0x0000000804167981 */ /* 0x000ea8000c1e1900 */
[----:B------:R-:W3:Y:S04]  /*01e0*/  LDG.E R24, desc[UR8][R4.64+0x4] ;  /* 0x0000040804187981 */ /* 0x000ee8000c1e1900 */
[----:B------:R-:W4:Y:S04]  /*01f0*/  LDG.E R26, desc[UR8][R4.64+0x8] ;  /* 0x00000808041a7981 */ /* 0x000f28000c1e1900 */
        /* <DEDUP_REMOVED lines=12> */
[----:B------:R-:W4:Y:S01]  /*02c0*/  LDG.E R20, desc[UR8][R4.64+0x3c] ;  /* 0x00003c0804147981 */ /* 0x000f22000c1e1900 */
[----:B--2--5:R-:W-:-:S04]  /*02d0*/  FSETP.GEU.AND P2, PT, R22, R7, PT ;  /* 0x000000071600720b */ /* 0x024fc80003f4e000 */
[----:B------:R-:W-:Y:S02]  /*02e0*/  FSEL R7, R22, R7, !P2 ;  /* 0x0000000716077208 */ /* 0x000fe40005000000 */
[----:B------:R-:W-:Y:S02]  /*02f0*/  SEL R17, R17, R6, !P2 ;  /* 0x0000000611117207 */ /* 0x000fe40005000000 */
[----:B---3--:R-:W-:-:S04]  /*0300*/  FSETP.GEU.AND P3, PT, R24, R7, PT ;  /* 0x000000071800720b */ /* 0x008fc80003f6e000 */
[----:B------:R-:W-:-:S04]  /*0310*/  FSEL R7, R24, R7, !P3 ;  /* 0x0000000718077208 */ /* 0x000fc80005800000 */
[----:B----4-:R-:W-:-:S04]  /*0320*/  FSETP.GEU.AND P1, PT, R26, R7, PT ;  /* 0x000000071a00720b */ /* 0x010fc80003f2e000 */
[----:B------:R-:W-:Y:S01]  /*0330*/  FSEL R7, R26, R7, !P1 ;  /* 0x000000071a077208 */ /* 0x000fe20004800000 */
[----:B------:R-:W-:-:S03]  /*0340*/  @!P3 VIADD R17, R8, 0x2 ;  /* 0x000000020811b836 */ /* 0x000fc60000000000 */
[----:B------:R-:W-:-:S04]  /*0350*/  FSETP.GEU.AND P6, PT, R28, R7, PT ;  /* 0x000000071c00720b */ /* 0x000fc80003fce000 */
        /* <DEDUP_REMOVED lines=37> */
[C---:B------:R-:W-:Y:S02]  /*05b0*/  @!P1 VIADD R17, R8.reuse, 0xf ;  /* 0x0000000f08119836 */ /* 0x040fe40000000000 */
[----:B------:R-:W-:-:S05]  /*05c0*/  VIADD R8, R8, 0x10 ;  /* 0x0000001008087836 */ /* 0x000fca0000000000 */
[C---:B------:R-:W-:Y:S02]  /*05d0*/  ISETP.NE.AND P1, PT, R8.reuse, UR5, PT ;  /* 0x0000000508007c0c */ /* 0x040fe4000bf25270 */
[----:B------:R-:W-:-:S11]  /*05e0*/  SEL R6, R8, R17, !P0 ;  /* 0x0000001108067207 */ /* 0x000fd60004000000 */
[----:B------:R-:W-:Y:S05]  /*05f0*/  @P1 BRA `(.L_x_25) ;  /* 0xfffffff800ec1947 */ /* 0x000fea000383ffff */
[----:B------:R-:W-:-:S07]  /*0600*/  VIADD R5, R8, 0x1 ;  /* 0x0000000108057836 */ /* 0x000fce0000000000 */
.L_x_24:
[----:B------:R-:W-:-:S09]  /*0610*/  UISETP.NE.AND UP0, UPT, UR6, URZ, UPT ;  /* 0x000000ff0600728c */ /* 0x000fd2000bf05270 */
[----:B------:R-:W-:Y:S05]  /*0620*/  BRA.U !UP0, `(.L_x_23) ;  /* 0x0000000508207547 */ /* 0x000fea000b800000 */
[----:B------:R-:W-:Y:S02]  /*0630*/  UISETP.GE.U32.AND UP0, UPT, UR6, 0x8, UPT ;  /* 0x000000080600788c */ /* 0x000fe4000bf06070 */
[----:B------:R-:W-:-:S04]  /*0640*/  ULOP3.LUT UR5, UR4, 0x7, URZ, 0xc0, !UPT ;  /* 0x0000000704057892 */ /* 0x000fc8000f8ec0ff */
[----:B------:R-:W-:-:S03]  /*0650*/  UISETP.NE.AND UP1, UPT, UR5, URZ, UPT ;  /* 0x000000ff0500728c */ /* 0x000fc6000bf25270 */
[----:B------:R-:W-:Y:S08]  /*0660*/  BRA.U !UP0, `(.L_x_26) ;  /* 0x0000000108887547 */ /* 0x000ff0000b800000 */
        /* <DEDUP_REMOVED lines=31> */
[----:B------:R-:W-:-:S08]  /*0860*/  @!P2 VIADD R6, R5, 0x6 ;  /* 0x000000060506a836 */ /* 0x000fd00000000000 */
[C---:B------:R-:W-:Y:S02]  /*0870*/  @!P3 VIADD R6, R5.reuse, 0x7 ;  /* 0x000000070506b836 */ /* 0x040fe40000000000 */
[----:B------:R-:W-:-:S07]  /*0880*/  VIADD R5, R5, 0x8 ;  /* 0x0000000805057836 */ /* 0x000fce0000000000 */
.L_x_26:
        /* <DEDUP_REMOVED lines=20> */
[----:B------:R-:W-:-:S08]  /*09d0*/  @!P2 VIADD R6, R5, 0x2 ;  /* 0x000000020506a836 */ /* 0x000fd00000000000 */
[C---:B------:R-:W-:Y:S02]  /*09e0*/  @!P3 VIADD R6, R5.reuse, 0x3 ;  /* 0x000000030506b836 */ /* 0x040fe40000000000 */
[----:B------:R-:W-:-:S07]  /*09f0*/  VIADD R5, R5, 0x4 ;  /* 0x0000000405057836 */ /* 0x000fce0000000000 */
.L_x_27:
[----:B------:R-:W-:Y:S05]  /*0a00*/  BRA.U !UP1, `(.L_x_23) ;  /* 0x0000000109287547 */ /* 0x000fea000b800000 */
[----:B------:R-:W-:-:S12]  /*0a10*/  UIADD3 UR4, UPT, UPT, -UR4, URZ, URZ ;  /* 0x000000ff04047290 */ /* 0x000fd8000fffe1ff */
.L_x_28:
[----:B------:R-:W-:-:S06]  /*0a20*/  IMAD.WIDE R8, R5, 0x4, R2 ;  /* 0x0000000405087825 */ /* 0x000fcc00078e0202 */
[----:B------:R-:W2:Y:S01]  /*0a30*/  LDG.E R8, desc[UR8][R8.64] ;  /* 0x0000000808087981 */ /* 0x000ea2000c1e1900 */
[----:B------:R-:W-:-:S04]  /*0a40*/  UIADD3 UR4, UPT, UPT, UR4, 0x1, URZ ;  /* 0x0000000104047890 */ /* 0x000fc8000fffe0ff */
[----:B------:R-:W-:Y:S01]  /*0a50*/  UISETP.NE.AND UP0, UPT, UR4, URZ, UPT ;  /* 0x000000ff0400728c */ /* 0x000fe2000bf05270 */
[----:B--2--5:R-:W-:-:S04]  /*0a60*/  FSETP.GEU.AND P0, PT, R8, R7, PT ;  /* 0x000000070800720b */ /* 0x024fc80003f0e000 */
[C---:B------:R-:W-:Y:S01]  /*0a70*/  SEL R6, R5.reuse, R6, !P0 ;  /* 0x0000000605067207 */ /* 0x040fe20004000000 */
[----:B------:R-:W-:Y:S01]  /*0a80*/  VIADD R5, R5, 0x1 ;  /* 0x0000000105057836 */ /* 0x000fe20000000000 */
[----:B------:R-:W-:Y:S02]  /*0a90*/  FSEL R7, R8, R7, !P0 ;  /* 0x0000000708077208 */ /* 0x000fe40004000000 */
[----:B------:R-:W-:Y:S05]  /*0aa0*/  BRA.U UP0, `(.L_x_28) ;  /* 0xfffffffd00dc7547 */ /* 0x000fea000b83ffff */
.L_x_23:
[----:B------:R-:W0:Y:S02]  /*0ab0*/  LDC.64 R2, c[0x0][0x380] ;  /* 0x0000e000ff027b82 */ /* 0x000e240000000a00 */
[----:B0-----:R-:W-:-:S05]  /*0ac0*/  IMAD.WIDE R2, R0, 0x4, R2 ;  /* 0x0000000400027825 */ /* 0x001fca00078e0202 */
[----:B------:R-:W-:Y:S01]  /*0ad0*/  STG.E desc[UR8][R2.64], R6 ;  /* 0x0000000602007986 */ /* 0x000fe2000c101908 */
[----:B------:R-:W-:Y:S05]  /*0ae0*/  EXIT ;  /* 0x000000000000794d */ /* 0x000fea0003800000 */
.L_x_29:
        /* <DEDUP_REMOVED lines=9> */
.L_x_42:


//--------------------- .text._Z18calculate_distancePfS_S_iii --------------------------
	.section	.text._Z18calculate_distancePfS_S_iii,"ax",@progbits
	.align	128
        .global         _Z18calculate_distancePfS_S_iii
        .type           _Z18calculate_distancePfS_S_iii,@function
        .size           _Z18calculate_distancePfS_S_iii,(.L_x_43 - _Z18calculate_distancePfS_S_iii)
        .other          _Z18calculate_distancePfS_S_iii,@"STO_CUDA_ENTRY STV_DEFAULT"
_Z18calculate_distancePfS_S_iii:
.text._Z18calculate_distancePfS_S_iii:
[----:B------:R-:W-:Y:S01]  /*0000*/  LDC R1, c[0x0][0x37c] ;  /* 0x0000df00ff017b82 */ /* 0x000fe20000000800 */
[----:B------:R-:W0:Y:S07]  /*0010*/  S2R R5, SR_TID.X ;  /* 0x0000000000057919 */ /* 0x000e2e0000002100 */
[----:B------:R-:W0:Y:S08]  /*0020*/  S2UR UR4, SR_CTAID.X ;  /* 0x00000000000479c3 */ /* 0x000e300000002500 */
[----:B------:R-:W0:Y:S08]  /*0030*/  LDC R0, c[0x0][0x360] ;  /* 0x0000d800ff007b82 */ /* 0x000e300000000800 */
[----:B------:R-:W1:Y:S01]  /*0040*/  LDC.64 R2, c[0x0][0x398] ;  /* 0x0000e600ff027b82 */ /* 0x000e620000000a00 */
[----:B0-----:R-:W-:Y:S01]  /*0050*/  IMAD R0, R0, UR4, R5 ;  /* 0x0000000400007c24 */ /* 0x001fe2000f8e0205 */
[----:B-1----:R-:W-:-:S04]  /*0060*/  ISETP.GE.AND P0, PT, R3, 0x1, PT ;  /* 0x000000010300780c */ /* 0x002fc80003f06270 */
[----:B------:R-:W-:-:S13]  /*0070*/  ISETP.GE.OR P0, PT, R0, R2, !P0 ;  /* 0x000000020000720c */ /* 0x000fda0004706670 */
[----:B------:R-:W-:Y:S05]  /*0080*/  @P0 EXIT ;  /* 0x000000000000094d */ /* 0x000fea0003800000 */
[----:B------:R-:W0:Y:S01]  /*0090*/  LDC R5, c[0x0][0x3a0] ;  /* 0x0000e800ff057b82 */ /* 0x000e220000000800 */
[----:B------:R-:W1:Y:S01]  /*00a0*/  LDCU.64 UR6, c[0x0][0x358] ;  /* 0x00006b00ff0677ac */ /* 0x000e620008000a00 */
[----:B0-----:R-:W-:-:S13]  /*00b0*/  ISETP.GE.AND P0, PT, R5, 0x1, PT ;  /* 0x000000010500780c */ /* 0x001fda0003f06270 */
[----:B-1----:R-:W-:Y:S05]  /*00c0*/  @!P0 BRA `(.L_x_30) ;  /* 0x00000008002c8947 */ /* 0x002fea0003800000 */
[----:B------:R-:W0:Y:S01]  /*00d0*/  LDCU.64 UR4, c[0x0][0x380] ;  /* 0x00007000ff0477ac */ /* 0x000e220008000a00 */
[C---:B------:R-:W-:Y:S01]  /*00e0*/  LOP3.LUT R20, R5.reuse, 0x7, RZ, 0xc0, !PT ;  /* 0x0000000705147812 */ /* 0x040fe200078ec0ff */
[----:B------:R-:W-:Y:S01]  /*00f0*/  HFMA2 R15, -RZ, RZ, 0, 0 ;  /* 0x00000000ff0f7431 */ /* 0x000fe200000001ff */
[C---:B------:R-:W-:Y:S01]  /*0100*/  LOP3.LUT R12, R5.reuse, 0x7ffffff8, RZ, 0xc0, !PT ;  /* 0x7ffffff8050c7812 */ /* 0x040fe200078ec0ff */
[----:B------:R-:W-:Y:S01]  /*0110*/  IMAD R13, R0, R5, RZ ;  /* 0x00000005000d7224 */ /* 0x000fe200078e02ff */
[----:B------:R-:W-:Y:S02]  /*0120*/  IADD3 R2, PT, PT, R20, -0x1, RZ ;  /* 0xffffffff14027810 */ /* 0x000fe40007ffe0ff */
[----:B------:R-:W-:Y:S02]  /*0130*/  LOP3.LUT R14, R5, 0x3, RZ, 0xc0, !PT ;  /* 0x00000003050e7812 */ /* 0x000fe400078ec0ff */
[----:B------:R-:W-:Y:S02]  /*0140*/  ISETP.GE.U32.AND P0, PT, R2, 0x3, PT ;  /* 0x000000030200780c */ /* 0x000fe40003f06070 */
[----:B------:R-:W-:Y:S01]  /*0150*/  IADD3 R16, PT, PT, -R12, RZ, RZ ;  /* 0x000000ff0c107210 */ /* 0x000fe20007ffe1ff */
[----:B0-----:R-:W-:-:S04]  /*0160*/  UIADD3 UR4, UP0, UPT, UR4, 0x10, URZ ;  /* 0x0000001004047890 */ /* 0x001fc8000ff1e0ff */
[----:B------:R-:W-:-:S12]  /*0170*/  UIADD3.X UR5, UPT, UPT, URZ, UR5, URZ, UP0, !UPT ;  /* 0x00000005ff057290 */ /* 0x000fd800087fe4ff */
.L_x_35:
[----:B0-----:R-:W0:Y:S01]  /*0180*/  LDC R22, c[0x0][0x3a0] ;  /* 0x0000e800ff167b82 */ /* 0x001e220000000800 */
[----:B------:R-:W-:Y:S02]  /*0190*/  CS2R R18, SRZ ;  /* 0x0000000000127805 */ /* 0x000fe4000001ff00 */
[----:B0-----:R-:W-:Y:S01]  /*01a0*/  ISETP.GE.U32.AND P1, PT, R22, 0x8, PT ;  /* 0x000000081600780c */ /* 0x001fe20003f26070 */
[----:B------:R-:W-:-:S12]  /*01b0*/  IMAD R17, R15, R22, RZ ;  /* 0x000000160f117224 */ /* 0x000fd800078e02ff */
[----:B------:R-:W-:Y:S05]  /*01c0*/  @!P1 BRA `(.L_x_31) ;  /* 0x0000000000c49947 */ /* 0x000fea0003800000 */
[----:B------:R-:W0:Y:S01]  /*01d0*/  LDC.64 R2, c[0x0][0x388] ;  /* 0x0000e200ff027b82 */ /* 0x000e220000000a00 */
[----:B------:R-:W-:Y:S01]  /*01e0*/  MOV R19, RZ ;  /* 0x000000ff00137202 */ /* 0x000fe20000000f00 */
[----:B------:R-:W-:Y:S01]  /*01f0*/  IMAD.MOV.U32 R6, RZ, RZ, R13 ;  /* 0x000000ffff067224 */ /* 0x000fe200078e000d */
[----:B------:R-:W-:Y:S01]  /*0200*/  MOV R7, R16 ;  /* 0x0000001000077202 */ /* 0x000fe20000000f00 */
[----:B0-----:R-:W-:-:S03]  /*0210*/  IMAD.WIDE.U32 R2, R17, 0x4, R2 ;  /* 0x0000000411027825 */ /* 0x001fc600078e0002 */
[----:B------:R-:W-:-:S04]  /*0220*/  IADD3 R2, P1, PT, R2, 0x10, RZ ;  /* 0x0000001002027810 */ /* 0x000fc80007f3e0ff */
[----:B------:R-:W-:-:S09]  /*0230*/  IADD3.X R3, PT, PT, RZ, R3, RZ, P1, !PT ;  /* 0x00000003ff037210 */ /* 0x000fd20000ffe4ff */
.L_x_32:
[----:B------:R-:W-:Y:S01]  /*0240*/  MOV R4, UR4 ;  /* 0x0000000400047c02 */ /* 0x000fe20008000f00 */
[----:B------:R-:W-:Y:S01]  /*0250*/  IMAD.U32 R5, RZ, RZ, UR5 ;  /* 0x00000005ff057e24 */ /* 0x000fe2000f8e00ff */
[----:B------:R-:W2:Y:S03]  /*0260*/  LDG.E R21, desc[UR6][R2.64+-0x10] ;  /* 0xfffff00602157981 */ /* 0x000ea6000c1e1900 */
[----:B------:R-:W-:Y:S01]  /*0270*/  IMAD.WIDE R4, R6, 0x4, R4 ;  /* 0x0000000406047825 */ /* 0x000fe200078e0204 */
[----:B------:R-:W3:Y:S04]  /*0280*/  LDG.E R26, desc[UR6][R2.64+-0xc] ;  /* 0xfffff406021a7981 */ /* 0x000ee8000c1e1900 */
[----:B------:R-:W2:Y:S04]  /*0290*/  LDG.E R18, desc[UR6][R4.64+-0x10] ;  /* 0xfffff00604127981 */ /* 0x000ea8000c1e1900 */
[----:B------:R-:W3:Y:S04]  /*02a0*/  LDG.E R25, desc[UR6][R4.64+-0xc] ;  /* 0xfffff40604197981 */ /* 0x000ee8000c1e1900 */
[----:B------:R-:W4:Y:S04]  /*02b0*/  LDG.E R8, desc[UR6][R2.64+-0x8] ;  /* 0xfffff80602087981 */ /* 0x000f28000c1e1900 */
[----:B------:R-:W4:Y:S04]  /*02c0*/  LDG.E R9, desc[UR6][R4.64+-0x8] ;  /* 0xfffff80604097981 */ /* 0x000f28000c1e1900 */
[----:B------:R-:W5:Y:S04]  /*02d0*/  LDG.E R10, desc[UR6][R2.64+-0x4] ;  /* 0xfffffc06020a7981 */ /* 0x000f68000c1e1900 */
[----:B------:R-:W5:Y:S04]  /*02e0*/  LDG.E R11, desc[UR6][R4.64+-0x4] ;  /* 0xfffffc06040b7981 */ /* 0x000f68000c1e1900 */
[----:B------:R-:W5:Y:S01]  /*02f0*/  LDG.E R28, desc[UR6][R4.64+0xc] ;  /* 0x00000c06041c7981 */ /* 0x000f62000c1e1900 */
[----:B--2---:R-:W-:-:S03]  /*0300*/  FADD R24, R18, -R21 ;  /* 0x8000001512187221 */ /* 0x004fc60000000000 */
[----:B------:R-:W2:Y:S01]  /*0310*/  LDG.E R18, desc[UR6][R2.64] ;  /* 0x0000000602127981 */ /* 0x000ea2000c1e1900 */
[----:B------:R-:W-:-:S03]  /*0320*/  FFMA R23, R24, R24, R19 ;  /* 0x0000001818177223 */ /* 0x000fc60000000013 */
[----:B------:R-:W2:Y:S01]  /*0330*/  LDG.E R21, desc[UR6][R4.64] ;  /* 0x0000000604157981 */ /* 0x000ea2000c1e1900 */
[----:B---3--:R-:W-:-:S03]  /*0340*/  FADD R26, R25, -R26 ;  /* 0x8000001a191a7221 */ /* 0x008fc60000000000 */
[----:B------:R-:W3:Y:S01]  /*0350*/  LDG.E R19, desc[UR6][R2.64+0x4] ;  /* 0x0000040602137981 */ /* 0x000ee2000c1e1900 */
[----:B------:R-:W-:-:S03]  /*0360*/  FFMA R27, R26, R26, R23 ;  /* 0x0000001a1a1b7223 */ /* 0x000fc60000000017 */
[----:B------:R-:W3:Y:S04]  /*0370*/  LDG.E R24, desc[UR6][R4.64+0x4] ;  /* 0x0000040604187981 */ /* 0x000ee8000c1e1900 */
[----:B------:R-:W3:Y:S04]  /*0380*/  LDG.E R23, desc[UR6][R2.64+0x8] ;  /* 0x0000080602177981 */ /* 0x000ee8000c1e1900 */
[----:B------:R-:W3:Y:S04]  /*0390*/  LDG.E R26, desc[UR6][R4.64+0x8] ;  /* 0x00000806041a7981 */ /* 0x000ee8000c1e1900 */
[----:B------:R0:W3:Y:S01]  /*03a0*/  LDG.E R25, desc[UR6][R2.64+0xc] ;  /* 0x00000c0602197981 */ /* 0x0000e2000c1e1900 */
[----:B----4-:R-:W-:Y:S01]  /*03b0*/  FADD R8, R9, -R8 ;  /* 0x8000000809087221 */ /* 0x010fe20000000000 */
[----:B-----5:R-:W-:Y:S01]  /*03c0*/  FADD R10, R11, -R10 ;  /* 0x8000000a0b0a7221 */ /* 0x020fe20000000000 */
[----:B------:R-:W-:-:S02]  /*03d0*/  IADD3 R7, PT, PT, R7, 0x8, RZ ;  /* 0x0000000807077810 */ /* 0x000fc40007ffe0ff */
[----:B------:R-:W-:Y:S02]  /*03e0*/  FFMA R27, R8, R8, R27 ;  /* 0x00000008081b7223 */ /* 0x000fe4000000001b */
[----:B------:R-:W-:Y:S02]  /*03f0*/  ISETP.NE.AND P1, PT, R7, RZ, PT ;  /* 0x000000ff0700720c */ /* 0x000fe40003f25270 */
[----:B------:R-:W-:Y:S01]  /*0400*/  FFMA R27, R10, R10, R27 ;  /* 0x0000000a0a1b7223 */ /* 0x000fe2000000001b */
[----:B0-----:R-:W-:Y:S02]  /*0410*/  IADD3 R2, P2, PT, R2, 0x20, RZ ;  /* 0x0000002002027810 */ /* 0x001fe40007f5e0ff */
[----:B------:R-:W-:Y:S02]  /*0420*/  IADD3 R6, PT, PT, R6, 0x8, RZ ;  /* 0x0000000806067810 */ /* 0x000fe40007ffe0ff */
[----:B------:R-:W-:Y:S01]  /*0430*/  IADD3.X R3, PT, PT, RZ, R3, RZ, P2, !PT ;  /* 0x00000003ff037210 */ /* 0x000fe200017fe4ff */
[----:B--2---:R-:W-:-:S04]  /*0440*/  FADD R18, R21, -R18 ;  /* 0x8000001215127221 */ /* 0x004fc80000000000 */
[----:B------:R-:W-:Y:S01]  /*0450*/  FFMA R27, R18, R18, R27 ;  /* 0x00000012121b7223 */ /* 0x000fe2000000001b */
[----:B---3--:R-:W-:-:S04]  /*0460*/  FADD R24, R24, -R19 ;  /* 0x8000001318187221 */ /* 0x008fc80000000000 */
[----:B------:R-:W-:Y:S01]  /*0470*/  FFMA R27, R24, R24, R27 ;  /* 0x00000018181b7223 */ /* 0x000fe2000000001b */
[----:B------:R-:W-:-:S04]  /*0480*/  FADD R26, R26, -R23 ;  /* 0x800000171a1a7221 */ /* 0x000fc80000000000 */
[----:B------:R-:W-:Y:S01]  /*0490*/  FFMA R27, R26, R26, R27 ;  /* 0x0000001a1a1b7223 */ /* 0x000fe2000000001b */
[----:B------:R-:W-:-:S04]  /*04a0*/  FADD R28, R28, -R25 ;  /* 0x800000191c1c7221 */ /* 0x000fc80000000000 */
[----:B------:R-:W-:Y:S01]  /*04b0*/  FFMA R19, R28, R28, R27 ;  /* 0x0000001c1c137223 */ /* 0x000fe2000000001b */
[----:B------:R-:W-:Y:S06]  /*04c0*/  @P1 BRA `(.L_x_32) ;  /* 0xfffffffc005c1947 */ /* 0x000fec000383ffff */
[----:B------:R-:W-:-:S07]  /*04d0*/  IMAD.MOV.U32 R18, RZ, RZ, R12 ;  /* 0x000000ffff127224 */ /* 0x000fce00078e000c */
.L_x_31:
[----:B------:R-:W-:-:S13]  /*04e0*/  ISETP.NE.AND P1, PT, R20, RZ, PT ;  /* 0x000000ff1400720c */ /* 0x000fda0003f25270 */
[----:B------:R-:W-:Y:S05]  /*04f0*/  @!P1 BRA `(.L_x_33) ;  /* 0x0000000000fc9947 */ /* 0x000fea0003800000 */
[----:B------:R-:W-:Y:S01]  /*0500*/  ISETP.NE.AND P1, PT, R14, RZ, PT ;  /* 0x000000ff0e00720c */ /* 0x000fe20003f25270 */
[----:B------:R-:W-:-:S12]  /*0510*/  @!P0 BRA `(.L_x_34) ;  /* 0x0000000000708947 */ /* 0x000fd80003800000 */
[----:B------:R-:W0:Y:S01]  /*0520*/  LDC.64 R6, c[0x0][0x380] ;  /* 0x0000e000ff067b82 */ /* 0x000e220000000a00 */
[-C--:B------:R-:W-:Y:S02]  /*0530*/  IADD3 R9, PT, PT, R13, R18.reuse, RZ ;  /* 0x000000120d097210 */ /* 0x080fe40007ffe0ff */
[CC--:B------:R-:W-:Y:S02]  /*0540*/  IADD3 R11, PT, PT, R17.reuse, R18.reuse, RZ ;  /* 0x00000012110b7210 */ /* 0x0c0fe40007ffe0ff */
[----:B------:R-:W-:-:S03]  /*0550*/  IADD3 R8, P2, PT, R17, R18, RZ ;  /* 0x0000001211087210 */ /* 0x000fc60007f5e0ff */
[----:B------:R-:W1:Y:S08]  /*0560*/  LDC.64 R4, c[0x0][0x388] ;  /* 0x0000e200ff047b82 */ /* 0x000e700000000a00 */
[----:B------:R-:W2:Y:S01]  /*0570*/  LDC.64 R2, c[0x0][0x388] ;  /* 0x0000e200ff027b82 */ /* 0x000ea20000000a00 */
[----:B0-----:R-:W-:Y:S01]  /*0580*/  IMAD.WIDE R6, R9, 0x4, R6 ;  /* 0x0000000409067825 */ /* 0x001fe200078e0206 */
[----:B------:R-:W-:-:S04]  /*0590*/  IADD3.X R9, PT, PT, RZ, RZ, RZ, P2, !PT ;  /* 0x000000ffff097210 */ /* 0x000fc800017fe4ff */
[----:B------:R-:W3:Y:S01]  /*05a0*/  LDG.E R21, desc[UR6][R6.64+0xc] ;  /* 0x00000c0606157981 */ /* 0x000ee2000c1e1900 */
[----:B-1----:R-:W-:-:S03]  /*05b0*/  IMAD.WIDE.U32 R4, R11, 0x4, R4 ;  /* 0x000000040b047825 */ /* 0x002fc600078e0004 */
[----:B------:R-:W4:Y:S04]  /*05c0*/  LDG.E R11, desc[UR6][R6.64+0x8] ;  /* 0x00000806060b7981 */ /* 0x000f28000c1e1900 */
[----:B------:R-:W5:Y:S01]  /*05d0*/  LDG.E R5, desc[UR6][R4.64] ;  /* 0x0000000604057981 */ /* 0x000f62000c1e1900 */
[----:B--2---:R-:W-:-:S04]  /*05e0*/  LEA R2, P2, R8, R2, 0x2 ;  /* 0x0000000208027211 */ /* 0x004fc800078410ff */
[----:B------:R-:W-:Y:S02]  /*05f0*/  LEA.HI.X R3, R8, R3, R9, 0x2, P2 ;  /* 0x0000000308037211 */ /* 0x000fe400010f1409 */
[----:B------:R-:W5:Y:S04]  /*0600*/  LDG.E R8, desc[UR6][R6.64] ;  /* 0x0000000606087981 */ /* 0x000f68000c1e1900 */
[----:B------:R-:W2:Y:S04]  /*0610*/  LDG.E R9, desc[UR6][R6.64+0x4] ;  /* 0x0000040606097981 */ /* 0x000ea8000c1e1900 */
[----:B------:R-:W2:Y:S04]  /*0620*/  LDG.E R10, desc[UR6][R2.64+0x4] ;  /* 0x00000406020a7981 */ /* 0x000ea8000c1e1900 */
[----:B------:R-:W4:Y:S04]  /*0630*/  LDG.E R24, desc[UR6][R2.64+0x8] ;  /* 0x0000080602187981 */ /* 0x000f28000c1e1900 */
[----:B------:R-:W3:Y:S01]  /*0640*/  LDG.E R26, desc[UR6][R2.64+0xc] ;  /* 0x00000c06021a7981 */ /* 0x000ee2000c1e1900 */
[----:B------:R-:W-:Y:S01]  /*0650*/  IADD3 R18, PT, PT, R18, 0x4, RZ ;  /* 0x0000000412127810 */ /* 0x000fe20007ffe0ff */
[----:B-----5:R-:W-:-:S04]  /*0660*/  FADD R8, R8, -R5 ;  /* 0x8000000508087221 */ /* 0x020fc80000000000 */
[----:B------:R-:W-:Y:S01]  /*0670*/  FFMA R8, R8, R8, R19 ;  /* 0x0000000808087223 */ /* 0x000fe20000000013 */
[----:B--2---:R-:W-:-:S04]  /*0680*/  FADD R9, R9, -R10 ;  /* 0x8000000a09097221 */ /* 0x004fc80000000000 */
[----:B------:R-:W-:Y:S01]  /*0690*/  FFMA R8, R9, R9, R8 ;  /* 0x0000000909087223 */ /* 0x000fe20000000008 */
[----:B----4-:R-:W-:Y:S01]  /*06a0*/  FADD R11, R11, -R24 ;  /* 0x800000180b0b7221 */ /* 0x010fe20000000000 */
[----:B---3--:R-:W-:-:S03]  /*06b0*/  FADD R21, R21, -R26 ;  /* 0x8000001a15157221 */ /* 0x008fc60000000000 */
[----:B------:R-:W-:-:S04]  /*06c0*/  FFMA R8, R11, R11, R8 ;  /* 0x0000000b0b087223 */ /* 0x000fc80000000008 */
[----:B------:R-:W-:-:S07]  /*06d0*/  FFMA R19, R21, R21, R8 ;  /* 0x0000001515137223 */ /* 0x000fce0000000008 */
.L_x_34:
[----:B------:R-:W-:Y:S05]  /*06e0*/  @!P1 BRA `(.L_x_33) ;  /* 0x0000000000809947 */ /* 0x000fea0003800000 */
[----:B------:R-:W-:Y:S01]  /*06f0*/  ISETP.NE.AND P2, PT, R14, 0x1, PT ;  /* 0x000000010e00780c */ /* 0x000fe20003f45270 */
[----:B------:R-:W0:Y:S01]  /*0700*/  LDC.64 R10, c[0x0][0x388] ;  /* 0x0000e200ff0a7b82 */ /* 0x000e220000000a00 */
[----:B------:R-:W-:-:S07]  /*0710*/  LOP3.LUT P1, RZ, R22, 0x1, RZ, 0xc0, !PT ;  /* 0x0000000116ff7812 */ /* 0x000fce000782c0ff */
[----:B------:R-:W1:Y:S04]  /*0720*/  LDC.64 R8, c[0x0][0x380] ;  /* 0x0000e000ff087b82 */ /* 0x000e680000000a00 */
[CC--:B------:R-:W-:Y:S01]  /*0730*/  @P2 IADD3 R22, P3, PT, R17.reuse, R18.reuse, RZ ;  /* 0x0000001211162210 */ /* 0x0c0fe20007f7e0ff */
[----:B------:R-:W-:Y:S01]  /*0740*/  @P2 IMAD.IADD R23, R17, 0x1, R18 ;  /* 0x0000000111172824 */ /* 0x000fe200078e0212 */
[----:B------:R-:W-:Y:S02]  /*0750*/  @P2 IADD3 R21, PT, PT, R13, R18, RZ ;  /* 0x000000120d152210 */ /* 0x000fe40007ffe0ff */
[----:B------:R-:W2:Y:S01]  /*0760*/  @P2 LDC.64 R6, c[0x0][0x388] ;  /* 0x0000e200ff062b82 */ /* 0x000ea20000000a00 */
[----:B------:R-:W-:Y:S02]  /*0770*/  @P2 IADD3 R18, PT, PT, R18, 0x2, RZ ;  /* 0x0000000212122810 */ /* 0x000fe40007ffe0ff */
[----:B------:R-:W-:-:S05]  /*0780*/  @P2 IADD3.X R24, PT, PT, RZ, RZ, RZ, P3, !PT ;  /* 0x000000ffff182210 */ /* 0x000fca0001ffe4ff */
[----:B------:R-:W3:Y:S01]  /*0790*/  LDC.64 R2, c[0x0][0x380] ;  /* 0x0000e000ff027b82 */ /* 0x000ee20000000a00 */
[----:B0-----:R-:W-:-:S06]  /*07a0*/  @P2 IMAD.WIDE.U32 R10, R23, 0x4, R10 ;  /* 0x00000004170a2825 */ /* 0x001fcc00078e000a */
[----:B------:R-:W4:Y:S01]  /*07b0*/  @P2 LDG.E R11, desc[UR6][R10.64] ;  /* 0x000000060a0b2981 */ /* 0x000f22000c1e1900 */
[----:B------:R-:W0:Y:S01]  /*07c0*/  LDC.64 R4, c[0x0][0x388] ;  /* 0x0000e200ff047b82 */ /* 0x000e220000000a00 */
[----:B-1----:R-:W-:Y:S01]  /*07d0*/  @P2 IMAD.WIDE R8, R21, 0x4, R8 ;  /* 0x0000000415082825 */ /* 0x002fe200078e0208 */
[----:B------:R-:W-:-:S03]  /*07e0*/  @P1 IADD3 R21, PT, PT, R17, R18, RZ ;  /* 0x0000001211151210 */ /* 0x000fc60007ffe0ff */
[----:B------:R-:W-:Y:S02]  /*07f0*/  @P1 IMAD.IADD R17, R13, 0x1, R18 ;  /* 0x000000010d111824 */ /* 0x000fe400078e0212 */
[----:B------:R-:W4:Y:S01]  /*0800*/  @P2 LDG.E R18, desc[UR6][R8.64] ;  /* 0x0000000608122981 */ /* 0x000f22000c1e1900 */
[----:B--2---:R-:W-:-:S04]  /*0810*/  @P2 LEA R6, P3, R22, R6, 0x2 ;  /* 0x0000000616062211 */ /* 0x004fc800078610ff */
[----:B------:R-:W-:Y:S01]  /*0820*/  @P2 LEA.HI.X R7, R22, R7, R24, 0x2, P3 ;  /* 0x0000000716072211 */ /* 0x000fe200018f1418 */
[----:B---3--:R-:W-:-:S04]  /*0830*/  @P1 IMAD.WIDE R2, R17, 0x4, R2 ;  /* 0x0000000411021825 */ /* 0x008fc800078e0202 */
[----:B------:R-:W2:Y:S04]  /*0840*/  @P2 LDG.E R6, desc[UR6][R6.64+0x4] ;  /* 0x0000040606062981 */ /* 0x000ea8000c1e1900 */
[----:B------:R-:W2:Y:S01]  /*0850*/  @P2 LDG.E R17, desc[UR6][R8.64+0x4] ;  /* 0x0000040608112981 */ /* 0x000ea2000c1e1900 */
[----:B0-----:R-:W-:-:S03]  /*0860*/  @P1 IMAD.WIDE.U32 R4, R21, 0x4, R4 ;  /* 0x0000000415041825 */ /* 0x001fc600078e0004 */
[----:B------:R-:W3:Y:S04]  /*0870*/  @P1 LDG.E R2, desc[UR6][R2.64] ;  /* 0x0000000602021981 */ /* 0x000ee8000c1e1900 */
[----:B------:R-:W3:Y:S01]  /*0880*/  @P1 LDG.E R5, desc[UR6][R4.64] ;  /* 0x0000000604051981 */ /* 0x000ee2000c1e1900 */
[----:B----4-:R-:W-:-:S04]  /*0890*/  @P2 FADD R18, R18, -R11 ;  /* 0x8000000b12122221 */ /* 0x010fc80000000000 */
[----:B------:R-:W-:Y:S01]  /*08a0*/  @P2 FFMA R18, R18, R18, R19 ;  /* 0x0000001212122223 */ /* 0x000fe20000000013 */
[----:B--2---:R-:W-:-:S04]  /*08b0*/  @P2 FADD R17, R17, -R6 ;  /* 0x8000000611112221 */ /* 0x004fc80000000000 */
[----:B------:R-:W-:Y:S01]  /*08c0*/  @P2 FFMA R19, R17, R17, R18 ;  /* 0x0000001111132223 */ /* 0x000fe20000000012 */
[----:B---3--:R-:W-:-:S04]  /*08d0*/  @P1 FADD R6, R2, -R5 ;  /* 0x8000000502061221 */ /* 0x008fc80000000000 */
[----:B------:R-:W-:-:S07]  /*08e0*/  @P1 FFMA R19, R6, R6, R19 ;  /* 0x0000000606131223 */ /* 0x000fce0000000013 */
.L_x_33:
[----:B------:R-:W0:Y:S01]  /*08f0*/  LDCU UR8, c[0x0][0x39c] ;  /* 0x00007380ff0877ac */ /* 0x000e220008000800 */
[----:B------:R-:W1:Y:S01]  /*0900*/  LDC.64 R2, c[0x0][0x390] ;  /* 0x0000e400ff027b82 */ /* 0x000e620000000a00 */
[----:B0-----:R-:W-:Y:S01]  /*0910*/  IMAD R5, R0, UR8, R15 ;  /* 0x0000000800057c24 */ /* 0x001fe2000f8e020f */
[----:B------:R-:W-:-:S04]  /*0920*/  IADD3 R15, PT, PT, R15, 0x1, RZ ;  /* 0x000000010f0f7810 */ /* 0x000fc80007ffe0ff */
[----:B------:R-:W-:Y:S01]  /*0930*/  ISETP.NE.AND P1, PT, R15, UR8, PT ;  /* 0x000000080f007c0c */ /* 0x000fe2000bf25270 */
[----:B-1----:R-:W-:-:S05]  /*0940*/  IMAD.WIDE R2, R5, 0x4, R2 ;  /* 0x0000000405027825 */ /* 0x002fca00078e0202 */
[----:B------:R0:W-:Y:S07]  /*0950*/  STG.E desc[UR6][R2.64], R19 ;  /* 0x0000001302007986 */ /* 0x0001ee000c101906 */
[----:B------:R-:W-:Y:S05]  /*0960*/  @!P1 EXIT ;  /* 0x000000000000994d */ /* 0x000fea0003800000 */
[----:B------:R-:W-:Y:S05]  /*0970*/  BRA `(.L_x_35) ;  /* 0xfffffff800007947 */ /* 0x000fea000383ffff */
.L_x_30:
[C---:B------:R-:W-:Y:S01]  /*0980*/  ISETP.GE.U32.AND P0, PT, R3.reuse, 0x8, PT ;  /* 0x000000080300780c */ /* 0x040fe20003f06070 */
[----:B------:R-:W-:Y:S01]  /*0990*/  HFMA2 R2, -RZ, RZ, 0, 0 ;  /* 0x00000000ff027431 */ /* 0x000fe200000001ff */
[----:B------:R-:W-:-:S04]  /*09a0*/  LOP3.LUT R8, R3, 0x7, RZ, 0xc0, !PT ;  /* 0x0000000703087812 */ /* 0x000fc800078ec0ff */
[----:B------:R-:W-:-:S07]  /*09b0*/  ISETP.NE.AND P1, PT, R8, RZ, PT ;  /* 0x000000ff0800720c */ /* 0x000fce0003f25270 */
[----:B------:R-:W-:Y:S06]  /*09c0*/  @!P0 BRA `(.L_x_36) ;  /* 0x0000000000408947 */ /* 0x000fec0003800000 */
[----:B------:R-:W0:Y:S01]  /*09d0*/  LDC.64 R6, c[0x0][0x390] ;  /* 0x0000e400ff067b82 */ /* 0x000e220000000a00 */
[----:B------:R-:W-:Y:S01]  /*09e0*/  LOP3.LUT R2, R3, 0x7ffffff8, RZ, 0xc0, !PT ;  /* 0x7ffffff803027812 */ /* 0x000fe200078ec0ff */
[----:B------:R-:W-:-:S06]  /*09f0*/  UMOV UR4, URZ ;  /* 0x000000ff00047c82 */ /* 0x000fcc0008000000 */
.L_x_37:
[----:B-1----:R-:W-:Y:S01]  /*0a00*/  IMAD R5, R0, R3, UR4 ;  /* 0x0000000400057e24 */ /* 0x002fe2000f8e0203 */
[----:B------:R-:W-:-:S03]  /*0a10*/  UIADD3 UR4, UPT, UPT, UR4, 0x8, URZ ;  /* 0x0000000804047890 */ /* 0x000fc6000fffe0ff */
[----:B0-----:R-:W-:-:S03]  /*0a20*/  IMAD.WIDE R4, R5, 0x4, R6 ;  /* 0x0000000405047825 */ /* 0x001fc600078e0206 */
[----:B------:R-:W-:Y:S02]  /*0a30*/  ISETP.NE.AND P0, PT, R2, UR4, PT ;  /* 0x0000000402007c0c */ /* 0x000fe4000bf05270 */
[----:B------:R1:W-:Y:S04]  /*0a40*/  STG.E desc[UR6][R4.64], RZ ;  /* 0x000000ff04007986 */ /* 0x0003e8000c101906 */
[----:B------:R1:W-:Y:S04]  /*0a50*/  STG.E desc[UR6][R4.64+0x4], RZ ;  /* 0x000004ff04007986 */ /* 0x0003e8000c101906 */
[----:B------:R1:W-:Y:S04]  /*0a60*/  STG.E desc[UR6][R4.64+0x8], RZ ;  /* 0x000008ff04007986 */ /* 0x0003e8000c101906 */
[----:B------:R1:W-:Y:S04]  /*0a70*/  STG.E desc[UR6][R4.64+0xc], RZ ;  /* 0x00000cff04007986 */ /* 0x0003e8000c101906 */
[----:B------:R1:W-:Y:S04]  /*0a80*/  STG.E desc[UR6][R4.64+0x10], RZ ;  /* 0x000010ff04007986 */ /* 0x0003e8000c101906 */
[----:B------:R1:W-:Y:S04]  /*0a90*/  STG.E desc[UR6][R4.64+0x14], RZ ;  /* 0x000014ff04007986 */ /* 0x0003e8000c101906 */
[----:B------:R1:W-:Y:S04]  /*0aa0*/  STG.E desc[UR6][R4.64+0x18], RZ ;  /* 0x000018ff04007986 */ /* 0x0003e8000c101906 */
[----:B------:R1:W-:Y:S01]  /*0ab0*/  STG.E desc[UR6][R4.64+0x1c], RZ ;  /* 0x00001cff04007986 */ /* 0x0003e2000c101906 */
[----:B------:R-:W-:Y:S05]  /*0ac0*/  @P0 BRA `(.L_x_37) ;  /* 0xfffffffc00cc0947 */ /* 0x000fea000383ffff */
.L_x_36:
[----:B------:R-:W-:Y:S05]  /*0ad0*/  @!P1 EXIT ;  /* 0x000000000000994d */ /* 0x000fea0003800000 */
[----:B------:R-:W-:Y:S02]  /*0ae0*/  ISETP.GE.U32.AND P0, PT, R8, 0x4, PT ;  /* 0x000000040800780c */ /* 0x000fe40003f06070 */
[----:B------:R-:W-:-:S04]  /*0af0*/  LOP3.LUT R6, R3, 0x3, RZ, 0xc0, !PT ;  /* 0x0000000303067812 */ /* 0x000fc800078ec0ff */
[----:B------:R-:W-:-:S07]  /*0b00*/  ISETP.NE.AND P1, PT, R6, RZ, PT ;  /* 0x000000ff0600720c */ /* 0x000fce0003f25270 */
[----:B------:R-:W-:Y:S06]  /*0b10*/  @!P0 BRA `(.L_x_38) ;  /* 0x0000000000208947 */ /* 0x000fec0003800000 */
[----:B-1----:R-:W0:Y:S01]  /*0b20*/  LDC.64 R4, c[0x0][0x390] ;  /* 0x0000e400ff047b82 */ /* 0x002e220000000a00 */
[----:B------:R-:W-:Y:S01]  /*0b30*/  IMAD R7, R0, R3, R2 ;  /* 0x0000000300077224 */ /* 0x000fe200078e0202 */
[----:B------:R-:W-:-:S03]  /*0b40*/  IADD3 R2, PT, PT, R2, 0x4, RZ ;  /* 0x0000000402027810 */ /* 0x000fc60007ffe0ff */
[----:B0-----:R-:W-:-:S05]  /*0b50*/  IMAD.WIDE R4, R7, 0x4, R4 ;  /* 0x0000000407047825 */ /* 0x001fca00078e0204 */
[----:B------:R0:W-:Y:S04]  /*0b60*/  STG.E desc[UR6][R4.64], RZ ;  /* 0x000000ff04007986 */ /* 0x0001e8000c101906 */
[----:B------:R0:W-:Y:S04]  /*0b70*/  STG.E desc[UR6][R4.64+0x4], RZ ;  /* 0x000004ff04007986 */ /* 0x0001e8000c101906 */
[----:B------:R0:W-:Y:S04]  /*0b80*/  STG.E desc[UR6][R4.64+0x8], RZ ;  /* 0x000008ff04007986 */ /* 0x0001e8000c101906 */
[----:B------:R0:W-:Y:S02]  /*0b90*/  STG.E desc[UR6][R4.64+0xc], RZ ;  /* 0x00000cff04007986 */ /* 0x0001e4000c101906 */
.L_x_38:
[----:B------:R-:W-:Y:S05]  /*0ba0*/  @!P1 EXIT ;  /* 0x000000000000994d */ /* 0x000fea0003800000 */
[----:B------:R-:W-:Y:S02]  /*0bb0*/  ISETP.NE.AND P0, PT, R6, 0x1, PT ;  /* 0x000000010600780c */ /* 0x000fe40003f05270 */
[----:B------:R-:W-:-:S04]  /*0bc0*/  LOP3.LUT R6, R3, 0x1, RZ, 0xc0, !PT ;  /* 0x0000000103067812 */ /* 0x000fc800078ec0ff */
[----:B------:R-:W-:-:S07]  /*0bd0*/  ISETP.NE.U32.AND P1, PT, R6, 0x1, PT ;  /* 0x000000010600780c */ /* 0x000fce0003f25070 */
[----:B01----:R-:W0:Y:S01]  /*0be0*/  @P0 LDC.64 R4, c[0x0][0x390] ;  /* 0x0000e400ff040b82 */ /* 0x003e220000000a00 */
[----:B------:R-:W-:-:S04]  /*0bf0*/  @P0 IMAD R7, R0, R3, R2 ;  /* 0x0000000300070224 */ /* 0x000fc800078e0202 */
[----:B0-----:R-:W-:-:S05]  /*0c00*/  @P0 IMAD.WIDE R4, R7, 0x4, R4 ;  /* 0x0000000407040825 */ /* 0x001fca00078e0204 */
[----:B------:R0:W-:Y:S04]  /*0c10*/  @P0 STG.E desc[UR6][R4.64], RZ ;  /* 0x000000ff04000986 */ /* 0x0001e8000c101906 */
[----:B------:R0:W-:Y:S01]  /*0c20*/  @P0 STG.E desc[UR6][R4.64+0x4], RZ ;  /* 0x000004ff04000986 */ /* 0x0001e2000c101906 */
[----:B------:R-:W-:Y:S05]  /*0c30*/  @P1 EXIT ;  /* 0x000000000000194d */ /* 0x000fea0003800000 */
[----:B0-----:R-:W0:Y:S01]  /*0c40*/  LDC.64 R4, c[0x0][0x390] ;  /* 0x0000e400ff047b82 */ /* 0x001e220000000a00 */
[----:B------:R-:W-:-:S05]  /*0c50*/  @P0 IADD3 R2, PT, PT, R2, 0x2, RZ ;  /* 0x0000000202020810 */ /* 0x000fca0007ffe0ff */
[----:B------:R-:W-:-:S04]  /*0c60*/  IMAD R3, R0, R3, R2 ;  /* 0x0000000300037224 */ /* 0x000fc800078e0202 */
[----:B0-----:R-:W-:-:S05]  /*0c70*/  IMAD.WIDE R2, R3, 0x4, R4 ;  /* 0x0000000403027825 */ /* 0x001fca00078e0204 */
[----:B------:R-:W-:Y:S01]  /*0c80*/  STG.E desc[UR6][R2.64], RZ ;  /* 0x000000ff02007986 */ /* 0x000fe2000c101906 */
[----:B------:R-:W-:Y:S05]  /*0c90*/  EXIT ;  /* 0x000000000000794d */ /* 0x000fea0003800000 */
.L_x_39:
        /* <DEDUP_REMOVED lines=14> */
.L_x_43:


//--------------------- .nv.shared.reserved.0     --------------------------
	.section	.nv.shared.reserved.0,"aw",@nobits
	.weak		__nv_reservedSMEM_offset_0_alias
	.size		__nv_reservedSMEM_offset_0_alias, 0, 64
	.other		__nv_reservedSMEM_offset_0_alias,@"STO_CUDA_RESERVED_SHARED STV_DEFAULT"
__nv_reservedSMEM_offset_0_alias:
	.zero		0
	.zero		64


//--------------------- .nv.constant0._Z18calculate_centroidPfPiS_iii --------------------------
	.section	.nv.constant0._Z18calculate_centroidPfPiS_iii,"a",@progbits
	.sectionflags	@""
	.align	4
.nv.constant0._Z18calculate_centroidPfPiS_iii:
	.zero		932


//--------------------- .nv.constant0._Z14assign_clusterPiPfii --------------------------
	.section	.nv.constant0._Z14assign_clusterPiPfii,"a",@progbits
	.sectionflags	@""
	.align	4
.nv.constant0._Z14assign_clusterPiPfii:
	.zero		920


//--------------------- .nv.constant0._Z18calculate_distancePfS_S_iii --------------------------
	.section	.nv.constant0._Z18calculate_distancePfS_S_iii,"a",@progbits
	.sectionflags	@""
	.align	4
.nv.constant0._Z18calculate_distancePfS_S_iii:
	.zero		932


//--------------------- SYMBOLS --------------------------

	.type		.nv.reservedSmem.offset0,@object
	.size		.nv.reservedSmem.offset0,0x4
